// auto-generated by cutlass_sweep.gemm — config: {"arch": "sm_90", "cluster_m": 1, "cluster_n": 4, "dtype": "tf32", "dtype_b": "tf32", "layout": "nt", "stages": 0, "tile_k": 32, "tile_m": 128, "tile_n": 256}
#include "cutlass/cutlass.h"
#include "cutlass/gemm/collective/collective_builder.hpp"
#include "cutlass/gemm/device/gemm_universal_adapter.h"
#include "cutlass/gemm/kernel/gemm_universal.hpp"
#include "cutlass/epilogue/collective/collective_builder.hpp"

using ElemA = cutlass::tfloat32_t;
using ElemB = cutlass::tfloat32_t;
using ElemCD = cutlass::tfloat32_t;
using Acc  = float;
using TileShape    = cute::Shape<cute::_128, cute::_256, cute::_32>;
using ClusterShape = cute::Shape<cute::_1, cute::_4, cute::_1>;

using CollectiveEpilogue = typename cutlass::epilogue::collective::CollectiveBuilder<
    cutlass::arch::Sm90, cutlass::arch::OpClassTensorOp,
    TileShape, ClusterShape,
    cutlass::epilogue::collective::EpilogueTileAuto,
    Acc, Acc,
    ElemCD, cutlass::layout::RowMajor, 128 / cutlass::sizeof_bits<ElemCD>::value,
    ElemCD, cutlass::layout::RowMajor, 128 / cutlass::sizeof_bits<ElemCD>::value,
    cutlass::epilogue::collective::EpilogueScheduleAuto
  >::CollectiveOp;

using CollectiveMainloop = typename cutlass::gemm::collective::CollectiveBuilder<
    cutlass::arch::Sm90, cutlass::arch::OpClassTensorOp,
    ElemA, cutlass::layout::RowMajor, 128 / cutlass::sizeof_bits<ElemA>::value,
    ElemB, cutlass::layout::ColumnMajor, 128 / cutlass::sizeof_bits<ElemB>::value,
    Acc,
    TileShape, ClusterShape,
    cutlass::gemm::collective::StageCountAutoCarveout<static_cast<int>(sizeof(typename CollectiveEpilogue::SharedStorage))>,
    cutlass::gemm::collective::KernelScheduleAuto
  >::CollectiveOp;

using GemmKernel = cutlass::gemm::kernel::GemmUniversal<
    cute::Shape<int,int,int,int>,
    CollectiveMainloop,
    CollectiveEpilogue
>;
using Gemm = cutlass::gemm::device::GemmUniversalAdapter<GemmKernel>;

// Force the device kernel symbol into the cubin without needing a host main.
auto* _anchor = &cutlass::device_kernel<GemmKernel>;


// ===== COMPILED SASS (sm_90a) =====

	.target	sm_90a

	.elftype	@"ET_EXEC"


//--------------------- .note.nv.tkinfo           --------------------------
	.section	.note.nv.tkinfo,"",@"SHT_NOTE"
	.sectionflags	@"SHF_NOTE_NV_TKINFO"
	.tkinfo
        /*0018*/ 	.word	0x00000002
        /*0030*/ 	.string	""
        /*0030*/ 	.string	"ptxas"
        /*0030*/ 	.string	"Cuda compilation tools, release 13.0, V13.0.88"
        /*0030*/ 	.string	"Build cuda_13.0.r13.0/compiler.36424714_0"
        /*0030*/ 	.string	"-arch sm_90a -m 64 "



//--------------------- .note.nv.cuinfo           --------------------------
	.section	.note.nv.cuinfo,"",@"SHT_NOTE"
	.sectionflags	@"SHF_NOTE_NV_CUINFO"
        /*0018*/ 	.short	0x0002
        /*001a*/ 	.short	0x005a
        /*001c*/ 	.short	0x0082
	.zero		2


//--------------------- .nv.info                  --------------------------
	.section	.nv.info,"",@"SHT_CUDA_INFO"
	.align	4


	//----- nvinfo : EIATTR_REGCOUNT
	.align		4
        /*0000*/ 	.byte	0x04, 0x2f
        /*0002*/ 	.short	(.L_15 - .L_14)
	.align		4
.L_14:
        /*0004*/ 	.word	index@(_ZN7cutlass13device_kernelINS_4gemm6kernel13GemmUniversalIN4cute5tupleIJiiiiEEENS1_10collective13CollectiveMmaINS1_34MainloopSm90TmaGmmaWarpSpecializedILi4ENS5_IJNS4_1CILi1EEENSA_ILi4EEESB_EEENS1_35KernelTmaWarpSpecializedCooperativeEEENS5_IJNSA_ILi128EEENSA_ILi256EEENSA_ILi32EEEEEENS_10tfloat32_tENS5_IJlSB_lEEESK_SL_NS4_8TiledMMAINS4_8MMA_AtomIJNS4_4SM904GMMA30MMA_64x256x8_F32TF32TF32_SS_TNILNSP_7ScaleInE1ELSR_1EEEEEENS4_6LayoutINS5_IJNSA_ILi2EEESB_SB_EEENS5_IJSB_NSA_ILi0EEESX_EEEEENS5_IJNS4_10UnderscoreES10_S10_EEEEENS4_23SM90_TMA_LOAD_MULTICASTENS4_14ComposedLayoutINS4_7SwizzleILi3ELi4ELi3EEENS4_18smem_ptr_flag_bitsILi32EEENSU_INS5_IJNSA_ILi8EEESI_EEENS5_IJSI_SB_EEEEEEEvNS4_8identityENS4_13SM90_TMA_LOADES1D_vS1E_EENS_8epilogue10collective6detail29Sm90TmaWarpSpecializedAdapterINS1I_15DefaultEpilogueISK_SL_SL_NS1H_6thread17LinearCombinationISK_Li1EffLNS1M_9ScaleType4KindE0ELNS_15FloatRoundStyleE2ESK_EENS1_15EpilogueDefaultEEEEEvvEEEEvNT_6ParamsE)
        /*0008*/ 	.word	0x000000a8


	//----- nvinfo : EIATTR_FRAME_SIZE
	.align		4
.L_15:
        /*000c*/ 	.byte	0x04, 0x11
        /*000e*/ 	.short	(.L_17 - .L_16)
	.align		4
.L_16:
        /*0010*/ 	.word	index@(_ZN7cutlass13device_kernelINS_4gemm6kernel13GemmUniversalIN4cute5tupleIJiiiiEEENS1_10collective13CollectiveMmaINS1_34MainloopSm90TmaGmmaWarpSpecializedILi4ENS5_IJNS4_1CILi1EEENSA_ILi4EEESB_EEENS1_35KernelTmaWarpSpecializedCooperativeEEENS5_IJNSA_ILi128EEENSA_ILi256EEENSA_ILi32EEEEEENS_10tfloat32_tENS5_IJlSB_lEEESK_SL_NS4_8TiledMMAINS4_8MMA_AtomIJNS4_4SM904GMMA30MMA_64x256x8_F32TF32TF32_SS_TNILNSP_7ScaleInE1ELSR_1EEEEEENS4_6LayoutINS5_IJNSA_ILi2EEESB_SB_EEENS5_IJSB_NSA_ILi0EEESX_EEEEENS5_IJNS4_10UnderscoreES10_S10_EEEEENS4_23SM90_TMA_LOAD_MULTICASTENS4_14ComposedLayoutINS4_7SwizzleILi3ELi4ELi3EEENS4_18smem_ptr_flag_bitsILi32EEENSU_INS5_IJNSA_ILi8EEESI_EEENS5_IJSI_SB_EEEEEEEvNS4_8identityENS4_13SM90_TMA_LOADES1D_vS1E_EENS_8epilogue10collective6detail29Sm90TmaWarpSpecializedAdapterINS1I_15DefaultEpilogueISK_SL_SL_NS1H_6thread17LinearCombinationISK_Li1EffLNS1M_9ScaleType4KindE0ELNS_15FloatRoundStyleE2ESK_EENS1_15EpilogueDefaultEEEEEvvEEEEvNT_6ParamsE)
        /*0014*/ 	.word	0x00000000


	//----- nvinfo : EIATTR_MIN_STACK_SIZE
	.align		4
.L_17:
        /*0018*/ 	.byte	0x04, 0x12
        /*001a*/ 	.short	(.L_19 - .L_18)
	.align		4
.L_18:
        /*001c*/ 	.word	index@(_ZN7cutlass13device_kernelINS_4gemm6kernel13GemmUniversalIN4cute5tupleIJiiiiEEENS1_10collective13CollectiveMmaINS1_34MainloopSm90TmaGmmaWarpSpecializedILi4ENS5_IJNS4_1CILi1EEENSA_ILi4EEESB_EEENS1_35KernelTmaWarpSpecializedCooperativeEEENS5_IJNSA_ILi128EEENSA_ILi256EEENSA_ILi32EEEEEENS_10tfloat32_tENS5_IJlSB_lEEESK_SL_NS4_8TiledMMAINS4_8MMA_AtomIJNS4_4SM904GMMA30MMA_64x256x8_F32TF32TF32_SS_TNILNSP_7ScaleInE1ELSR_1EEEEEENS4_6LayoutINS5_IJNSA_ILi2EEESB_SB_EEENS5_IJSB_NSA_ILi0EEESX_EEEEENS5_IJNS4_10UnderscoreES10_S10_EEEEENS4_23SM90_TMA_LOAD_MULTICASTENS4_14ComposedLayoutINS4_7SwizzleILi3ELi4ELi3EEENS4_18smem_ptr_flag_bitsILi32EEENSU_INS5_IJNSA_ILi8EEESI_EEENS5_IJSI_SB_EEEEEEEvNS4_8identityENS4_13SM90_TMA_LOADES1D_vS1E_EENS_8epilogue10collective6detail29Sm90TmaWarpSpecializedAdapterINS1I_15DefaultEpilogueISK_SL_SL_NS1H_6thread17LinearCombinationISK_Li1EffLNS1M_9ScaleType4KindE0ELNS_15FloatRoundStyleE2ESK_EENS1_15EpilogueDefaultEEEEEvvEEEEvNT_6ParamsE)
        /*0020*/ 	.word	0x00000000
.L_19:


//--------------------- .nv.compat                --------------------------
	.section	.nv.compat,"",@"SHT_CUDA_COMPAT_INFO"
	.align	4
        /*0000*/ 	.byte	0x02, 0x09, 0x01, 0x00, 0x02, 0x02, 0x04, 0x00, 0x02, 0x05, 0x05, 0x00, 0x03, 0x07, 0x01, 0x01
        /*0010*/ 	.byte	0x02, 0x03, 0x01, 0x00, 0x02, 0x06, 0x01, 0x00, 0x04, 0x0b, 0x08, 0x00, 0x00, 0x00, 0x00, 0x00
        /*0020*/ 	.byte	0x00, 0x00, 0x00, 0x00


//--------------------- .nv.info._ZN7cutlass13device_kernelINS_4gemm6kernel13GemmUniversalIN4cute5tupleIJiiiiEEENS1_10collective13CollectiveMmaINS1_34MainloopSm90TmaGmmaWarpSpecializedILi4ENS5_IJNS4_1CILi1EEENSA_ILi4EEESB_EEENS1_35KernelTmaWarpSpecializedCooperativeEEENS5_IJNSA_ILi128EEENSA_ILi256EEENSA_ILi32EEEEEENS_10tfloat32_tENS5_IJlSB_lEEESK_SL_NS4_8TiledMMAINS4_8MMA_AtomIJNS4_4SM904GMMA30MMA_64x256x8_F32TF32TF32_SS_TNILNSP_7ScaleInE1ELSR_1EEEEEENS4_6LayoutINS5_IJNSA_ILi2EEESB_SB_EEENS5_IJSB_NSA_ILi0EEESX_EEEEENS5_IJNS4_10UnderscoreES10_S10_EEEEENS4_23SM90_TMA_LOAD_MULTICASTENS4_14ComposedLayoutINS4_7SwizzleILi3ELi4ELi3EEENS4_18smem_ptr_flag_bitsILi32EEENSU_INS5_IJNSA_ILi8EEESI_EEENS5_IJSI_SB_EEEEEEEvNS4_8identityENS4_13SM90_TMA_LOADES1D_vS1E_EENS_8epilogue10collective6detail29Sm90TmaWarpSpecializedAdapterINS1I_15DefaultEpilogueISK_SL_SL_NS1H_6thread17LinearCombinationISK_Li1EffLNS1M_9ScaleType4KindE0ELNS_15FloatRoundStyleE2ESK_EENS1_15EpilogueDefaultEEEEEvvEEEEvNT_6ParamsE --------------------------
	.section	.nv.info._ZN7cutlass13device_kernelINS_4gemm6kernel13GemmUniversalIN4cute5tupleIJiiiiEEENS1_10collective13CollectiveMmaINS1_34MainloopSm90TmaGmmaWarpSpecializedILi4ENS5_IJNS4_1CILi1EEENSA_ILi4EEESB_EEENS1_35KernelTmaWarpSpecializedCooperativeEEENS5_IJNSA_ILi128EEENSA_ILi256EEENSA_ILi32EEEEEENS_10tfloat32_tENS5_IJlSB_lEEESK_SL_NS4_8TiledMMAINS4_8MMA_AtomIJNS4_4SM904GMMA30MMA_64x256x8_F32TF32TF32_SS_TNILNSP_7ScaleInE1ELSR_1EEEEEENS4_6LayoutINS5_IJNSA_ILi2EEESB_SB_EEENS5_IJSB_NSA_ILi0EEESX_EEEEENS5_IJNS4_10UnderscoreES10_S10_EEEEENS4_23SM90_TMA_LOAD_MULTICASTENS4_14ComposedLayoutINS4_7SwizzleILi3ELi4ELi3EEENS4_18smem_ptr_flag_bitsILi32EEENSU_INS5_IJNSA_ILi8EEESI_EEENS5_IJSI_SB_EEEEEEEvNS4_8identityENS4_13SM90_TMA_LOADES1D_vS1E_EENS_8epilogue10collective6detail29Sm90TmaWarpSpecializedAdapterINS1I_15DefaultEpilogueISK_SL_SL_NS1H_6thread17LinearCombinationISK_Li1EffLNS1M_9ScaleType4KindE0ELNS_15FloatRoundStyleE2ESK_EENS1_15EpilogueDefaultEEEEEvvEEEEvNT_6ParamsE,"",@"SHT_CUDA_INFO"
	.sectionflags	@""
	.align	4


	//----- nvinfo : EIATTR_CUDA_API_VERSION
	.align		4
        /*0000*/ 	.byte	0x04, 0x37
        /*0002*/ 	.short	(.L_21 - .L_20)
.L_20:
        /*0004*/ 	.word	0x00000082


	//----- nvinfo : EIATTR_KPARAM_INFO
	.align		4
.L_21:
        /*0008*/ 	.byte	0x04, 0x17
        /*000a*/ 	.short	(.L_23 - .L_22)
.L_22:
        /*000c*/ 	.word	0x00000000
        /*0010*/ 	.short	0x0000
        /*0012*/ 	.short	0x0070
        /*0014*/ 	.byte	0x00, 0xf0, 0x01, 0x10


	//----- nvinfo : EIATTR_SPARSE_MMA_MASK
	.align		4
.L_23:
        /*0018*/ 	.byte	0x03, 0x50
        /*001a*/ 	.short	0x0000


	//----- nvinfo : EIATTR_MAXREG_COUNT
	.align		4
        /*001c*/ 	.byte	0x03, 0x1b
        /*001e*/ 	.short	0x00a8


	//----- nvinfo : EIATTR_NUM_BARRIERS
	.align		4
        /*0020*/ 	.byte	0x02, 0x4c
        /*0022*/ 	.byte	0x01
	.zero		1


	//----- nvinfo : EIATTR_EXTERNS
	.align		4
        /*0024*/ 	.byte	0x04, 0x0f
        /*0026*/ 	.short	(.L_25 - .L_24)


	//   ....[0]....
	.align		4
.L_24:
        /*0028*/ 	.word	index@(__assertfail)


	//----- nvinfo : EIATTR_MERCURY_ISA_VERSION
	.align		4
.L_25:
        /*002c*/ 	.byte	0x03, 0x5f
        /*002e*/ 	.short	0x0101


	//----- nvinfo : EIATTR_INT_WARP_WIDE_INSTR_OFFSETS
	.align		4
        /*0030*/ 	.byte	0x04, 0x31
        /*0032*/ 	.short	(.L_27 - .L_26)


	//   ....[0]....
.L_26:
        /*0034*/ 	.word	0x00000420


	//   ....[1]....
        /*0038*/ 	.word	0x00000440


	//   ....[2]....
        /*003c*/ 	.word	0x00000610


	//   ....[3]....
        /*0040*/ 	.word	0x00001cc0


	//----- nvinfo : EIATTR_COOP_GROUP_MASK_REGIDS
	.align		4
.L_27:
        /*0044*/ 	.byte	0x04, 0x29
        /*0046*/ 	.short	(.L_29 - .L_28)


	//   ....[0]....
.L_28:
        /*0048*/ 	.word	0xffffffff


	//   ....[1]....
        /*004c*/ 	.word	0xffffffff


	//   ....[2]....
        /*0050*/ 	.word	0xffffffff


	//   ....[3]....
        /*0054*/ 	.word	0xffffffff


	//   ....[4]....
        /*0058*/ 	.word	0xffffffff


	//   ....[5]....
        /*005c*/ 	.word	0xffffffff


	//----- nvinfo : EIATTR_COOP_GROUP_INSTR_OFFSETS
	.align		4
.L_29:
        /*0060*/ 	.byte	0x04, 0x28
        /*0062*/ 	.short	(.L_31 - .L_30)


	//   ....[0]....
.L_30:
        /*0064*/ 	.word	0x00000060


	//   ....[1]....
        /*0068*/ 	.word	0x00000070


	//   ....[2]....
        /*006c*/ 	.word	0x00000130


	//   ....[3]....
        /*0070*/ 	.word	0x000002d0


	//   ....[4]....
        /*0074*/ 	.word	0x00000780


	//   ....[5]....
        /*0078*/ 	.word	0x000011d0


	//----- nvinfo : EIATTR_REG_RECONFIG
	.align		4
.L_31:
        /*007c*/ 	.byte	0x01, 0x54
	.zero		2


	//----- nvinfo : EIATTR_SYSCALL_OFFSETS
	.align		4
        /*0080*/ 	.byte	0x04, 0x46
        /*0082*/ 	.short	(.L_33 - .L_32)


	//   ....[0]....
.L_32:
        /*0084*/ 	.word	0x00001390


	//----- nvinfo : EIATTR_MBARRIER_INSTR_OFFSETS
	.align		4
.L_33:
        /*0088*/ 	.byte	0x04, 0x39
        /*008a*/ 	.short	(.L_35 - .L_34)


	//   ....[0]....
.L_34:
        /*008c*/ 	.word	0x00000230
        /*0090*/ 	.word	0x000000ff
        /*0094*/ 	.word	0x00000000
        /*0098*/ 	.short	0x0100
        /*009a*/ 	.byte	0x08
	.zero		1


	//   ....[1]....
        /*009c*/ 	.word	0x00000240
        /*00a0*/ 	.word	0x000000ff
        /*00a4*/ 	.word	0x00000020
        /*00a8*/ 	.short	0x0100
        /*00aa*/ 	.byte	0x08
	.zero		1


	//   ....[2]....
        /*00ac*/ 	.word	0x00000250
        /*00b0*/ 	.word	0x000000ff
        /*00b4*/ 	.word	0x00000008
        /*00b8*/ 	.short	0x0100
        /*00ba*/ 	.byte	0x08
	.zero		1


	//   ....[3]....
        /*00bc*/ 	.word	0x00000260
        /*00c0*/ 	.word	0x000000ff
        /*00c4*/ 	.word	0x00000028
        /*00c8*/ 	.short	0x0100
        /*00ca*/ 	.byte	0x08
	.zero		1


	//   ....[4]....
        /*00cc*/ 	.word	0x00000270
        /*00d0*/ 	.word	0x000000ff
        /*00d4*/ 	.word	0x00000010
        /*00d8*/ 	.short	0x0100
        /*00da*/ 	.byte	0x08
	.zero		1


	//   ....[5]....
        /*00dc*/ 	.word	0x00000280
        /*00e0*/ 	.word	0x000000ff
        /*00e4*/ 	.word	0x00000030
        /*00e8*/ 	.short	0x0100
        /*00ea*/ 	.byte	0x08
	.zero		1


	//   ....[6]....
        /*00ec*/ 	.word	0x00000290
        /*00f0*/ 	.word	0x000000ff
        /*00f4*/ 	.word	0x00000018
        /*00f8*/ 	.short	0x0100
        /*00fa*/ 	.byte	0x08
	.zero		1


	//   ....[7]....
        /*00fc*/ 	.word	0x000002a0
        /*0100*/ 	.word	0x000000ff
        /*0104*/ 	.word	0x00000038
        /*0108*/ 	.short	0x0100
        /*010a*/ 	.byte	0x08
	.zero		1


	//   ....[8]....
        /*010c*/ 	.word	0x00000690
        /*0110*/ 	.word	0x000000ff
        /*0114*/ 	.word	0x00000050
        /*0118*/ 	.short	0x0100
        /*011a*/ 	.byte	0x06
	.zero		1


	//   ....[9]....
        /*011c*/ 	.word	0x00000720
        /*0120*/ 	.word	0x000000ff
        /*0124*/ 	.word	0x00000058
        /*0128*/ 	.short	0x0100
        /*012a*/ 	.byte	0x06
	.zero		1


	//   ....[10]....
        /*012c*/ 	.word	0x00001450
        /*0130*/ 	.word	0x00000003
        /*0134*/ 	.word	0x00000000
        /*0138*/ 	.short	0x010a
        /*013a*/ 	.byte	0x3f
	.zero		1


	//   ....[11]....
        /*013c*/ 	.word	0x00001490
        /*0140*/ 	.word	0x00000003
        /*0144*/ 	.word	0x00000000
        /*0148*/ 	.short	0x010a
        /*014a*/ 	.byte	0x3f
	.zero		1


	//   ....[12]....
        /*014c*/ 	.word	0x00001890
        /*0150*/ 	.word	0x00000005
        /*0154*/ 	.word	0x00000000
        /*0158*/ 	.short	0x010a
        /*015a*/ 	.byte	0x3f
	.zero		1


	//   ....[13]....
        /*015c*/ 	.word	0x000018d0
        /*0160*/ 	.word	0x00000005
        /*0164*/ 	.word	0x00000000
        /*0168*/ 	.short	0x010a
        /*016a*/ 	.byte	0x3f
	.zero		1


	//   ....[14]....
        /*016c*/ 	.word	0x00001b60
        /*0170*/ 	.word	0x00000005
        /*0174*/ 	.word	0x00000000
        /*0178*/ 	.short	0x0101
        /*017a*/ 	.byte	0x3f
	.zero		1


	//   ....[15]....
        /*017c*/ 	.word	0x00001d40
        /*0180*/ 	.word	0x00000003
        /*0184*/ 	.word	0x00000000
        /*0188*/ 	.short	0x0101
        /*018a*/ 	.byte	0x3f
	.zero		1


	//   ....[16]....
        /*018c*/ 	.word	0x0000ab20
        /*0190*/ 	.word	0x00000016
        /*0194*/ 	.word	0x00000020
        /*0198*/ 	.short	0x010a
        /*019a*/ 	.byte	0x3f
	.zero		1


	//   ....[17]....
        /*019c*/ 	.word	0x0000aef0
        /*01a0*/ 	.word	0x00000005
        /*01a4*/ 	.word	0x00000058
        /*01a8*/ 	.short	0x0101
        /*01aa*/ 	.byte	0x3f
	.zero		1


	//   ....[18]....
        /*01ac*/ 	.word	0x0000b600
        /*01b0*/ 	.word	0x00000007
        /*01b4*/ 	.word	0x00000000
        /*01b8*/ 	.short	0x010a
        /*01ba*/ 	.byte	0x3f
	.zero		1


	//   ....[19]....
        /*01bc*/ 	.word	0x0000b680
        /*01c0*/ 	.word	0x00000008
        /*01c4*/ 	.word	0x00000000
        /*01c8*/ 	.short	0x010a
        /*01ca*/ 	.byte	0x3f
	.zero		1


	//   ....[20]....
        /*01cc*/ 	.word	0x0000b710
        /*01d0*/ 	.word	0x0000000b
        /*01d4*/ 	.word	0x00000000
        /*01d8*/ 	.short	0x010a
        /*01da*/ 	.byte	0x3f
	.zero		1


	//   ....[21]....
        /*01dc*/ 	.word	0x0000b7a0
        /*01e0*/ 	.word	0x00000003
        /*01e4*/ 	.word	0x00000000
        /*01e8*/ 	.short	0x010a
        /*01ea*/ 	.byte	0x3f
	.zero		1


	//   ....[22]....
        /*01ec*/ 	.word	0x0000b800
        /*01f0*/ 	.word	0x00000003
        /*01f4*/ 	.word	0x00000000
        /*01f8*/ 	.short	0x010a
        /*01fa*/ 	.byte	0x3f
	.zero		1


	//   ....[23]....
        /*01fc*/ 	.word	0x0000b850
        /*0200*/ 	.word	0x00000005
        /*0204*/ 	.word	0x00000000
        /*0208*/ 	.short	0x010a
        /*020a*/ 	.byte	0x3f
	.zero		1


	//   ....[24]....
        /*020c*/ 	.word	0x0000b920
        /*0210*/ 	.word	0x00000016
        /*0214*/ 	.word	0x00000020
        /*0218*/ 	.short	0x010a
        /*021a*/ 	.byte	0x3f
	.zero		1


	//   ....[25]....
        /*021c*/ 	.word	0x0000b9f0
        /*0220*/ 	.word	0x00000007
        /*0224*/ 	.word	0x00000000
        /*0228*/ 	.short	0x010a
        /*022a*/ 	.byte	0x3f
	.zero		1


	//   ....[26]....
        /*022c*/ 	.word	0x0000ba40
        /*0230*/ 	.word	0x00000008
        /*0234*/ 	.word	0x00000000
        /*0238*/ 	.short	0x010a
        /*023a*/ 	.byte	0x3f
	.zero		1


	//   ....[27]....
        /*023c*/ 	.word	0x0000ba90
        /*0240*/ 	.word	0x0000000b
        /*0244*/ 	.word	0x00000000
        /*0248*/ 	.short	0x010a
        /*024a*/ 	.byte	0x3f
	.zero		1


	//----- nvinfo : EIATTR_NUM_MBARRIERS
	.align		4
.L_35:
        /*024c*/ 	.byte	0x03, 0x38
        /*024e*/ 	.short	0x000a


	//----- nvinfo : EIATTR_EXIT_INSTR_OFFSETS
	.align		4
        /*0250*/ 	.byte	0x04, 0x1c
        /*0252*/ 	.short	(.L_37 - .L_36)


	//   ....[0]....
.L_36:
        /*0254*/ 	.word	0x000008e0


	//   ....[1]....
        /*0258*/ 	.word	0x00001100


	//   ....[2]....
        /*025c*/ 	.word	0x0000a240


	//   ....[3]....
        /*0260*/ 	.word	0x0000a7a0


	//   ....[4]....
        /*0264*/ 	.word	0x0000b7f0


	//----- nvinfo : EIATTR_MAX_THREADS
	.align		4
.L_37:
        /*0268*/ 	.byte	0x04, 0x05
        /*026a*/ 	.short	(.L_39 - .L_38)
.L_38:
        /*026c*/ 	.word	0x00000180
        /*0270*/ 	.word	0x00000001
        /*0274*/ 	.word	0x00000001


	//----- nvinfo : EIATTR_CRS_STACK_SIZE
	.align		4
.L_39:
        /*0278*/ 	.byte	0x04, 0x1e
        /*027a*/ 	.short	(.L_41 - .L_40)
.L_40:
        /*027c*/ 	.word	0x00000000


	//----- nvinfo : EIATTR_CBANK_PARAM_SIZE
	.align		4
.L_41:
        /*0280*/ 	.byte	0x03, 0x19
        /*0282*/ 	.short	0x0470


	//----- nvinfo : EIATTR_PARAM_CBANK
	.align		4
        /*0284*/ 	.byte	0x04, 0x0a
        /*0286*/ 	.short	(.L_43 - .L_42)
	.align		4
.L_42:
        /*0288*/ 	.word	index@(.nv.constant0._ZN7cutlass13device_kernelINS_4gemm6kernel13GemmUniversalIN4cute5tupleIJiiiiEEENS1_10collective13CollectiveMmaINS1_34MainloopSm90TmaGmmaWarpSpecializedILi4ENS5_IJNS4_1CILi1EEENSA_ILi4EEESB_EEENS1_35KernelTmaWarpSpecializedCooperativeEEENS5_IJNSA_ILi128EEENSA_ILi256EEENSA_ILi32EEEEEENS_10tfloat32_tENS5_IJlSB_lEEESK_SL_NS4_8TiledMMAINS4_8MMA_AtomIJNS4_4SM904GMMA30MMA_64x256x8_F32TF32TF32_SS_TNILNSP_7ScaleInE1ELSR_1EEEEEENS4_6LayoutINS5_IJNSA_ILi2EEESB_SB_EEENS5_IJSB_NSA_ILi0EEESX_EEEEENS5_IJNS4_10UnderscoreES10_S10_EEEEENS4_23SM90_TMA_LOAD_MULTICASTENS4_14ComposedLayoutINS4_7SwizzleILi3ELi4ELi3EEENS4_18smem_ptr_flag_bitsILi32EEENSU_INS5_IJNSA_ILi8EEESI_EEENS5_IJSI_SB_EEEEEEEvNS4_8identityENS4_13SM90_TMA_LOADES1D_vS1E_EENS_8epilogue10collective6detail29Sm90TmaWarpSpecializedAdapterINS1I_15DefaultEpilogueISK_SL_SL_NS1H_6thread17LinearCombinationISK_Li1EffLNS1M_9ScaleType4KindE0ELNS_15FloatRoundStyleE2ESK_EENS1_15EpilogueDefaultEEEEEvvEEEEvNT_6ParamsE)
        /*028c*/ 	.short	0x0210
        /*028e*/ 	.short	0x0470


	//----- nvinfo : EIATTR_SW_WAR
	.align		4
.L_43:
        /*0290*/ 	.byte	0x04, 0x36
        /*0292*/ 	.short	(.L_45 - .L_44)
.L_44:
        /*0294*/ 	.word	0x00000008
.L_45:


//--------------------- .nv.callgraph             --------------------------
	.section	.nv.callgraph,"",@"SHT_CUDA_CALLGRAPH"
	.align	4
	.sectionentsize	8
	.align		4
        /*0000*/ 	.word	0x00000000
	.align		4
        /*0004*/ 	.word	0xffffffff
	.align		4
        /*0008*/ 	.word	index@(_ZN7cutlass13device_kernelINS_4gemm6kernel13GemmUniversalIN4cute5tupleIJiiiiEEENS1_10collective13CollectiveMmaINS1_34MainloopSm90TmaGmmaWarpSpecializedILi4ENS5_IJNS4_1CILi1EEENSA_ILi4EEESB_EEENS1_35KernelTmaWarpSpecializedCooperativeEEENS5_IJNSA_ILi128EEENSA_ILi256EEENSA_ILi32EEEEEENS_10tfloat32_tENS5_IJlSB_lEEESK_SL_NS4_8TiledMMAINS4_8MMA_AtomIJNS4_4SM904GMMA30MMA_64x256x8_F32TF32TF32_SS_TNILNSP_7ScaleInE1ELSR_1EEEEEENS4_6LayoutINS5_IJNSA_ILi2EEESB_SB_EEENS5_IJSB_NSA_ILi0EEESX_EEEEENS5_IJNS4_10UnderscoreES10_S10_EEEEENS4_23SM90_TMA_LOAD_MULTICASTENS4_14ComposedLayoutINS4_7SwizzleILi3ELi4ELi3EEENS4_18smem_ptr_flag_bitsILi32EEENSU_INS5_IJNSA_ILi8EEESI_EEENS5_IJSI_SB_EEEEEEEvNS4_8identityENS4_13SM90_TMA_LOADES1D_vS1E_EENS_8epilogue10collective6detail29Sm90TmaWarpSpecializedAdapterINS1I_15DefaultEpilogueISK_SL_SL_NS1H_6thread17LinearCombinationISK_Li1EffLNS1M_9ScaleType4KindE0ELNS_15FloatRoundStyleE2ESK_EENS1_15EpilogueDefaultEEEEEvvEEEEvNT_6ParamsE)
	.align		4
        /*000c*/ 	.word	index@(__assertfail)
	.align		4
        /*0010*/ 	.word	0x00000000
	.align		4
        /*0014*/ 	.word	0xfffffffe
	.align		4
        /*0018*/ 	.word	0x00000000
	.align		4
        /*001c*/ 	.word	0xfffffffd
	.align		4
        /*0020*/ 	.word	0x00000000
	.align		4
        /*0024*/ 	.word	0xfffffffc


//--------------------- .nv.constant4             --------------------------
	.section	.nv.constant4,"a",@progbits
	.align	8
	.align		8
.nv.constant4:
        /*0000*/ 	.dword	__assertfail
	.align		8
        /*0008*/ 	.dword	__unnamed_1
	.align		8
        /*0010*/ 	.dword	_ZN40_INTERNAL_96ca3d7a_4_k_cu_cbe4c3cc_189364cuda3std3__45__cpo5beginE
	.align		8
        /*0018*/ 	.dword	_ZN40_INTERNAL_96ca3d7a_4_k_cu_cbe4c3cc_189364cuda3std3__45__cpo3endE
	.align		8
        /*0020*/ 	.dword	_ZN40_INTERNAL_96ca3d7a_4_k_cu_cbe4c3cc_189364cuda3std3__45__cpo6cbeginE
	.align		8
        /*0028*/ 	.dword	_ZN40_INTERNAL_96ca3d7a_4_k_cu_cbe4c3cc_189364cuda3std3__45__cpo4cendE
	.align		8
        /*0030*/ 	.dword	_ZN40_INTERNAL_96ca3d7a_4_k_cu_cbe4c3cc_189364cuda3std3__442_GLOBAL__N__96ca3d7a_4_k_cu_cbe4c3cc_189366ignoreE
	.align		8
        /*0038*/ 	.dword	_ZN40_INTERNAL_96ca3d7a_4_k_cu_cbe4c3cc_189364cuda3std3__419piecewise_constructE
	.align		8
        /*0040*/ 	.dword	_ZN40_INTERNAL_96ca3d7a_4_k_cu_cbe4c3cc_189364cuda3std3__48in_placeE
	.align		8
        /*0048*/ 	.dword	_ZN40_INTERNAL_96ca3d7a_4_k_cu_cbe4c3cc_189364cuda3std6ranges3__45__cpo4swapE
	.align		8
        /*0050*/ 	.dword	_ZN40_INTERNAL_96ca3d7a_4_k_cu_cbe4c3cc_189364cuda3std6ranges3__45__cpo9iter_moveE
	.align		8
        /*0058*/ 	.dword	_ZN40_INTERNAL_96ca3d7a_4_k_cu_cbe4c3cc_189364cute7productE
	.align		8
        /*0060*/ 	.dword	_ZN40_INTERNAL_96ca3d7a_4_k_cu_cbe4c3cc_189364cute1_E
	.align		8
        /*0068*/ 	.dword	$str$22
	.align		8
        /*0070*/ 	.dword	$str$23


//--------------------- .text._ZN7cutlass13device_kernelINS_4gemm6kernel13GemmUniversalIN4cute5tupleIJiiiiEEENS1_10collective13CollectiveMmaINS1_34MainloopSm90TmaGmmaWarpSpecializedILi4ENS5_IJNS4_1CILi1EEENSA_ILi4EEESB_EEENS1_35KernelTmaWarpSpecializedCooperativeEEENS5_IJNSA_ILi128EEENSA_ILi256EEENSA_ILi32EEEEEENS_10tfloat32_tENS5_IJlSB_lEEESK_SL_NS4_8TiledMMAINS4_8MMA_AtomIJNS4_4SM904GMMA30MMA_64x256x8_F32TF32TF32_SS_TNILNSP_7ScaleInE1ELSR_1EEEEEENS4_6LayoutINS5_IJNSA_ILi2EEESB_SB_EEENS5_IJSB_NSA_ILi0EEESX_EEEEENS5_IJNS4_10UnderscoreES10_S10_EEEEENS4_23SM90_TMA_LOAD_MULTICASTENS4_14ComposedLayoutINS4_7SwizzleILi3ELi4ELi3EEENS4_18smem_ptr_flag_bitsILi32EEENSU_INS5_IJNSA_ILi8EEESI_EEENS5_IJSI_SB_EEEEEEEvNS4_8identityENS4_13SM90_TMA_LOADES1D_vS1E_EENS_8epilogue10collective6detail29Sm90TmaWarpSpecializedAdapterINS1I_15DefaultEpilogueISK_SL_SL_NS1H_6thread17LinearCombinationISK_Li1EffLNS1M_9ScaleType4KindE0ELNS_15FloatRoundStyleE2ESK_EENS1_15EpilogueDefaultEEEEEvvEEEEvNT_6ParamsE --------------------------
	.section	.text._ZN7cutlass13device_kernelINS_4gemm6kernel13GemmUniversalIN4cute5tupleIJiiiiEEENS1_10collective13CollectiveMmaINS1_34MainloopSm90TmaGmmaWarpSpecializedILi4ENS5_IJNS4_1CILi1EEENSA_ILi4EEESB_EEENS1_35KernelTmaWarpSpecializedCooperativeEEENS5_IJNSA_ILi128EEENSA_ILi256EEENSA_ILi32EEEEEENS_10tfloat32_tENS5_IJlSB_lEEESK_SL_NS4_8TiledMMAINS4_8MMA_AtomIJNS4_4SM904GMMA30MMA_64x256x8_F32TF32TF32_SS_TNILNSP_7ScaleInE1ELSR_1EEEEEENS4_6LayoutINS5_IJNSA_ILi2EEESB_SB_EEENS5_IJSB_NSA_ILi0EEESX_EEEEENS5_IJNS4_10UnderscoreES10_S10_EEEEENS4_23SM90_TMA_LOAD_MULTICASTENS4_14ComposedLayoutINS4_7SwizzleILi3ELi4ELi3EEENS4_18smem_ptr_flag_bitsILi32EEENSU_INS5_IJNSA_ILi8EEESI_EEENS5_IJSI_SB_EEEEEEEvNS4_8identityENS4_13SM90_TMA_LOADES1D_vS1E_EENS_8epilogue10collective6detail29Sm90TmaWarpSpecializedAdapterINS1I_15DefaultEpilogueISK_SL_SL_NS1H_6thread17LinearCombinationISK_Li1EffLNS1M_9ScaleType4KindE0ELNS_15FloatRoundStyleE2ESK_EENS1_15EpilogueDefaultEEEEEvvEEEEvNT_6ParamsE,"ax",@progbits
	.align	128
.text._ZN7cutlass13device_kernelINS_4gemm6kernel13GemmUniversalIN4cute5tupleIJiiiiEEENS1_10collective13CollectiveMmaINS1_34MainloopSm90TmaGmmaWarpSpecializedILi4ENS5_IJNS4_1CILi1EEENSA_ILi4EEESB_EEENS1_35KernelTmaWarpSpecializedCooperativeEEENS5_IJNSA_ILi128EEENSA_ILi256EEENSA_ILi32EEEEEENS_10tfloat32_tENS5_IJlSB_lEEESK_SL_NS4_8TiledMMAINS4_8MMA_AtomIJNS4_4SM904GMMA30MMA_64x256x8_F32TF32TF32_SS_TNILNSP_7ScaleInE1ELSR_1EEEEEENS4_6LayoutINS5_IJNSA_ILi2EEESB_SB_EEENS5_IJSB_NSA_ILi0EEESX_EEEEENS5_IJNS4_10UnderscoreES10_S10_EEEEENS4_23SM90_TMA_LOAD_MULTICASTENS4_14ComposedLayoutINS4_7SwizzleILi3ELi4ELi3EEENS4_18smem_ptr_flag_bitsILi32EEENSU_INS5_IJNSA_ILi8EEESI_EEENS5_IJSI_SB_EEEEEEEvNS4_8identityENS4_13SM90_TMA_LOADES1D_vS1E_EENS_8epilogue10collective6detail29Sm90TmaWarpSpecializedAdapterINS1I_15DefaultEpilogueISK_SL_SL_NS1H_6thread17LinearCombinationISK_Li1EffLNS1M_9ScaleType4KindE0ELNS_15FloatRoundStyleE2ESK_EENS1_15EpilogueDefaultEEEEEvvEEEEvNT_6ParamsE:
        .type           _ZN7cutlass13device_kernelINS_4gemm6kernel13GemmUniversalIN4cute5tupleIJiiiiEEENS1_10collective13CollectiveMmaINS1_34MainloopSm90TmaGmmaWarpSpecializedILi4ENS5_IJNS4_1CILi1EEENSA_ILi4EEESB_EEENS1_35KernelTmaWarpSpecializedCooperativeEEENS5_IJNSA_ILi128EEENSA_ILi256EEENSA_ILi32EEEEEENS_10tfloat32_tENS5_IJlSB_lEEESK_SL_NS4_8TiledMMAINS4_8MMA_AtomIJNS4_4SM904GMMA30MMA_64x256x8_F32TF32TF32_SS_TNILNSP_7ScaleInE1ELSR_1EEEEEENS4_6LayoutINS5_IJNSA_ILi2EEESB_SB_EEENS5_IJSB_NSA_ILi0EEESX_EEEEENS5_IJNS4_10UnderscoreES10_S10_EEEEENS4_23SM90_TMA_LOAD_MULTICASTENS4_14ComposedLayoutINS4_7SwizzleILi3ELi4ELi3EEENS4_18smem_ptr_flag_bitsILi32EEENSU_INS5_IJNSA_ILi8EEESI_EEENS5_IJSI_SB_EEEEEEEvNS4_8identityENS4_13SM90_TMA_LOADES1D_vS1E_EENS_8epilogue10collective6detail29Sm90TmaWarpSpecializedAdapterINS1I_15DefaultEpilogueISK_SL_SL_NS1H_6thread17LinearCombinationISK_Li1EffLNS1M_9ScaleType4KindE0ELNS_15FloatRoundStyleE2ESK_EENS1_15EpilogueDefaultEEEEEvvEEEEvNT_6ParamsE,@function
        .size           _ZN7cutlass13device_kernelINS_4gemm6kernel13GemmUniversalIN4cute5tupleIJiiiiEEENS1_10collective13CollectiveMmaINS1_34MainloopSm90TmaGmmaWarpSpecializedILi4ENS5_IJNS4_1CILi1EEENSA_ILi4EEESB_EEENS1_35KernelTmaWarpSpecializedCooperativeEEENS5_IJNSA_ILi128EEENSA_ILi256EEENSA_ILi32EEEEEENS_10tfloat32_tENS5_IJlSB_lEEESK_SL_NS4_8TiledMMAINS4_8MMA_AtomIJNS4_4SM904GMMA30MMA_64x256x8_F32TF32TF32_SS_TNILNSP_7ScaleInE1ELSR_1EEEEEENS4_6LayoutINS5_IJNSA_ILi2EEESB_SB_EEENS5_IJSB_NSA_ILi0EEESX_EEEEENS5_IJNS4_10UnderscoreES10_S10_EEEEENS4_23SM90_TMA_LOAD_MULTICASTENS4_14ComposedLayoutINS4_7SwizzleILi3ELi4ELi3EEENS4_18smem_ptr_flag_bitsILi32EEENSU_INS5_IJNSA_ILi8EEESI_EEENS5_IJSI_SB_EEEEEEEvNS4_8identityENS4_13SM90_TMA_LOADES1D_vS1E_EENS_8epilogue10collective6detail29Sm90TmaWarpSpecializedAdapterINS1I_15DefaultEpilogueISK_SL_SL_NS1H_6thread17LinearCombinationISK_Li1EffLNS1M_9ScaleType4KindE0ELNS_15FloatRoundStyleE2ESK_EENS1_15EpilogueDefaultEEEEEvvEEEEvNT_6ParamsE,(.L_x_325 - _ZN7cutlass13device_kernelINS_4gemm6kernel13GemmUniversalIN4cute5tupleIJiiiiEEENS1_10collective13CollectiveMmaINS1_34MainloopSm90TmaGmmaWarpSpecializedILi4ENS5_IJNS4_1CILi1EEENSA_ILi4EEESB_EEENS1_35KernelTmaWarpSpecializedCooperativeEEENS5_IJNSA_ILi128EEENSA_ILi256EEENSA_ILi32EEEEEENS_10tfloat32_tENS5_IJlSB_lEEESK_SL_NS4_8TiledMMAINS4_8MMA_AtomIJNS4_4SM904GMMA30MMA_64x256x8_F32TF32TF32_SS_TNILNSP_7ScaleInE1ELSR_1EEEEEENS4_6LayoutINS5_IJNSA_ILi2EEESB_SB_EEENS5_IJSB_NSA_ILi0EEESX_EEEEENS5_IJNS4_10UnderscoreES10_S10_EEEEENS4_23SM90_TMA_LOAD_MULTICASTENS4_14ComposedLayoutINS4_7SwizzleILi3ELi4ELi3EEENS4_18smem_ptr_flag_bitsILi32EEENSU_INS5_IJNSA_ILi8EEESI_EEENS5_IJSI_SB_EEEEEEEvNS4_8identityENS4_13SM90_TMA_LOADES1D_vS1E_EENS_8epilogue10collective6detail29Sm90TmaWarpSpecializedAdapterINS1I_15DefaultEpilogueISK_SL_SL_NS1H_6thread17LinearCombinationISK_Li1EffLNS1M_9ScaleType4KindE0ELNS_15FloatRoundStyleE2ESK_EENS1_15EpilogueDefaultEEEEEvvEEEEvNT_6ParamsE)
        .other          _ZN7cutlass13device_kernelINS_4gemm6kernel13GemmUniversalIN4cute5tupleIJiiiiEEENS1_10collective13CollectiveMmaINS1_34MainloopSm90TmaGmmaWarpSpecializedILi4ENS5_IJNS4_1CILi1EEENSA_ILi4EEESB_EEENS1_35KernelTmaWarpSpecializedCooperativeEEENS5_IJNSA_ILi128EEENSA_ILi256EEENSA_ILi32EEEEEENS_10tfloat32_tENS5_IJlSB_lEEESK_SL_NS4_8TiledMMAINS4_8MMA_AtomIJNS4_4SM904GMMA30MMA_64x256x8_F32TF32TF32_SS_TNILNSP_7ScaleInE1ELSR_1EEEEEENS4_6LayoutINS5_IJNSA_ILi2EEESB_SB_EEENS5_IJSB_NSA_ILi0EEESX_EEEEENS5_IJNS4_10UnderscoreES10_S10_EEEEENS4_23SM90_TMA_LOAD_MULTICASTENS4_14ComposedLayoutINS4_7SwizzleILi3ELi4ELi3EEENS4_18smem_ptr_flag_bitsILi32EEENSU_INS5_IJNSA_ILi8EEESI_EEENS5_IJSI_SB_EEEEEEEvNS4_8identityENS4_13SM90_TMA_LOADES1D_vS1E_EENS_8epilogue10collective6detail29Sm90TmaWarpSpecializedAdapterINS1I_15DefaultEpilogueISK_SL_SL_NS1H_6thread17LinearCombinationISK_Li1EffLNS1M_9ScaleType4KindE0ELNS_15FloatRoundStyleE2ESK_EENS1_15EpilogueDefaultEEEEEvvEEEEvNT_6ParamsE,@"STO_CUDA_ENTRY STV_DEFAULT"
_ZN7cutlass13device_kernelINS_4gemm6kernel13GemmUniversalIN4cute5tupleIJiiiiEEENS1_10collective13CollectiveMmaINS1_34MainloopSm90TmaGmmaWarpSpecializedILi4ENS5_IJNS4_1CILi1EEENSA_ILi4EEESB_EEENS1_35KernelTmaWarpSpecializedCooperativeEEENS5_IJNSA_ILi128EEENSA_ILi256EEENSA_ILi32EEEEEENS_10tfloat32_tENS5_IJlSB_lEEESK_SL_NS4_8TiledMMAINS4_8MMA_AtomIJNS4_4SM904GMMA30MMA_64x256x8_F32TF32TF32_SS_TNILNSP_7ScaleInE1ELSR_1EEEEEENS4_6LayoutINS5_IJNSA_ILi2EEESB_SB_EEENS5_IJSB_NSA_ILi0EEESX_EEEEENS5_IJNS4_10UnderscoreES10_S10_EEEEENS4_23SM90_TMA_LOAD_MULTICASTENS4_14ComposedLayoutINS4_7SwizzleILi3ELi4ELi3EEENS4_18smem_ptr_flag_bitsILi32EEENSU_INS5_IJNSA_ILi8EEESI_EEENS5_IJSI_SB_EEEEEEEvNS4_8identityENS4_13SM90_TMA_LOADES1D_vS1E_EENS_8epilogue10collective6detail29Sm90TmaWarpSpecializedAdapterINS1I_15DefaultEpilogueISK_SL_SL_NS1H_6thread17LinearCombinationISK_Li1EffLNS1M_9ScaleType4KindE0ELNS_15FloatRoundStyleE2ESK_EENS1_15EpilogueDefaultEEEEEvvEEEEvNT_6ParamsE:
[----:B------:R-:W0:Y:S01]  /*0000*/  LDC R1, c[0x0][0x28] ;  /* 0x00000a00ff017b82 */ /* 0x000e220000000800 */
[----:B------:R-:W1:Y:S01]  /*0010*/  S2R R18, SR_TID.X ;  /* 0x0000000000127919 */ /* 0x000e620000002100 */
[----:B------:R-:W-:Y:S01]  /*0020*/  ELECT P0, URZ, PT ;  /* 0x00000000003f782f */ /* 0x000fe20003800000 */
[----:B------:R-:W-:Y:S01]  /*0030*/  BSSY B0, `(.L_x_0) ;  /* 0x000000f000007945 */ /* 0x000fe20003800000 */
[--C-:B-1----:R-:W-:Y:S02]  /*0040*/  SHF.R.U32.HI R0, RZ, 0x5, R18.reuse ;  /* 0x00000005ff007819 */ /* 0x102fe40000011612 */
[----:B------:R-:W-:-:S03]  /*0050*/  SHF.R.U32.HI R3, RZ, 0x7, R18 ;  /* 0x00000007ff037819 */ /* 0x000fc60000011612 */
[----:B------:R-:W1:Y:S04]  /*0060*/  SHFL.IDX PT, R2, R0, RZ, 0x1f ;  /* 0x00001fff00027589 */ /* 0x000e6800000e0000 */
[----:B------:R2:W3:Y:S01]  /*0070*/  SHFL.IDX PT, R5, R3, RZ, 0x1f ;  /* 0x00001fff03057589 */ /* 0x0004e200000e0000 */
[----:B-1----:R-:W-:-:S13]  /*0080*/  ISETP.NE.OR P0, PT, R2, RZ, !P0 ;  /* 0x000000ff0200720c */ /* 0x002fda0004705670 */
[----:B0-23--:R-:W-:Y:S05]  /*0090*/  @P0 BRA `(.L_x_1) ;  /* 0x0000000000200947 */ /* 0x00dfea0003800000 */
[----:B------:R-:W-:Y:S02]  /*00a0*/  ULDC.64 UR4, c[0x0][0x198] ;  /* 0x0000660000047ab9 */ /* 0x000fe40000000a00 */
[----:B------:R-:W-:Y:S02]  /*00b0*/  UIADD3 UR6, UP0, UR4, 0xf0, URZ ;  /* 0x000000f004067890 */ /* 0x000fe4000ff1e03f */
[----:B------:R-:W-:Y:S02]  /*00c0*/  UIADD3 UR4, UP1, UR4, 0x1f0, URZ ;  /* 0x000001f004047890 */ /* 0x000fe4000ff3e03f */
[----:B------:R-:W-:Y:S02]  /*00d0*/  UIADD3.X UR7, URZ, UR5, URZ, UP0, !UPT ;  /* 0x000000053f077290 */ /* 0x000fe400087fe43f */
[----:B------:R-:W-:-:S07]  /*00e0*/  UIADD3.X UR5, URZ, UR5, URZ, UP1, !UPT ;  /* 0x000000053f057290 */ /* 0x000fce0008ffe43f */
[----:B------:R0:W-:Y:S02]  /*00f0*/  UTMACCTL.PF [UR6] ;  /* 0x00000000060079b9 */ /* 0x0001e40008040000 */
[----:B------:R0:W-:Y:S02]  /*0100*/  UTMACCTL.PF [UR4] ;  /* 0x00000000040079b9 */ /* 0x0001e40008040000 */
[----:B0-----:R-:W-:Y:S01]  /*0110*/  NOP ;  /* 0x0000000000007918 */ /* 0x001fe20000000000 */
.L_x_1:
[----:B------:R-:W-:Y:S05]  /*0120*/  BSYNC B0 ;  /* 0x0000000000007941 */ /* 0x000fea0003800000 */
.L_x_0:
[----:B------:R-:W0:Y:S02]  /*0130*/  SHFL.IDX PT, R3, R0, RZ, 0x1f ;  /* 0x00001fff00037589 */ /* 0x000e2400000e0000 */
[----:B0-----:R-:W-:-:S13]  /*0140*/  ISETP.NE.AND P0, PT, R3, RZ, PT ;  /* 0x000000ff0300720c */ /* 0x001fda0003f05270 */
[----:B------:R-:W-:Y:S05]  /*0150*/  @P0 BRA `(.L_x_2) ;  /* 0x0000000000580947 */ /* 0x000fea0003800000 */
[----:B------:R-:W0:Y:S01]  /*0160*/  S2UR UR8, SR_CgaCtaId ;  /* 0x00000000000879c3 */ /* 0x000e220000008800 */
[----:B------:R-:W-:Y:S01]  /*0170*/  UMOV UR4, 0x400 ;  /* 0x0000040000047882 */ /* 0x000fe20000000000 */
[----:B------:R-:W-:Y:S01]  /*0180*/  UMOV UR5, 0x1 ;  /* 0x0000000100057882 */ /* 0x000fe20000000000 */
[----:B------:R-:W-:Y:S01]  /*0190*/  UMOV UR6, 0x8 ;  /* 0x0000000800067882 */ /* 0x000fe20000000000 */
[----:B------:R-:W-:Y:S01]  /*01a0*/  ELECT P0, URZ, PT ;  /* 0x00000000003f782f */ /* 0x000fe20003800000 */
[----:B------:R-:W-:-:S04]  /*01b0*/  UIADD3 UR6, -UR6, 0x100000, URZ ;  /* 0x0010000006067890 */ /* 0x000fc8000fffe13f */
[----:B------:R-:W-:Y:S02]  /*01c0*/  USHF.L.U32 UR7, UR6, 0xb, URZ ;  /* 0x0000000b06077899 */ /* 0x000fe4000800063f */
[----:B------:R-:W-:Y:S02]  /*01d0*/  USHF.L.U32 UR6, UR6, 0x1, URZ ;  /* 0x0000000106067899 */ /* 0x000fe4000800063f */
[----:B0-----:R-:W-:Y:S02]  /*01e0*/  ULEA UR8, UR8, UR4, 0x18 ;  /* 0x0000000408087291 */ /* 0x001fe4000f8ec03f */
[----:B------:R-:W-:-:S04]  /*01f0*/  UIADD3 UR4, -UR5, 0x100000, URZ ;  /* 0x0010000005047890 */ /* 0x000fc8000fffe13f */
[----:B------:R-:W-:Y:S02]  /*0200*/  USHF.L.U32 UR5, UR4, 0xb, URZ ;  /* 0x0000000b04057899 */ /* 0x000fe4000800063f */
[----:B------:R-:W-:Y:S01]  /*0210*/  USHF.L.U32 UR4, UR4, 0x1, URZ ;  /* 0x0000000104047899 */ /* 0x000fe2000800063f */
[----:B------:R-:W0:Y:S11]  /*0220*/  FENCE.VIEW.ASYNC.S ;  /* 0x00000000000073c6 */ /* 0x000e360000000000 */
[----:B0-----:R0:W1:Y:S01]  /*0230*/  SYNCS.EXCH.64 URZ, [UR8], UR4 ;  /* 0x00000004083f75b2 */ /* 0x0010620008000100 */
[----:B------:R0:W2:Y:S01]  /*0240*/  SYNCS.EXCH.64 URZ, [UR8+0x20], UR6 ;  /* 0x00002006083f75b2 */ /* 0x0000a20008000100 */
[----:B------:R0:W3:Y:S01]  /*0250*/  SYNCS.EXCH.64 URZ, [UR8+0x8], UR4 ;  /* 0x00000804083f75b2 */ /* 0x0000e20008000100 */
[----:B------:R0:W4:Y:S01]  /*0260*/  SYNCS.EXCH.64 URZ, [UR8+0x28], UR6 ;  /* 0x00002806083f75b2 */ /* 0x0001220008000100 */
[----:B------:R0:W0:Y:S01]  /*0270*/  SYNCS.EXCH.64 URZ, [UR8+0x10], UR4 ;  /* 0x00001004083f75b2 */ /* 0x0000220008000100 */
[----:B------:R0:W0:Y:S01]  /*0280*/  SYNCS.EXCH.64 URZ, [UR8+0x30], UR6 ;  /* 0x00003006083f75b2 */ /* 0x0000220008000100 */
[----:B------:R0:W0:Y:S01]  /*0290*/  SYNCS.EXCH.64 URZ, [UR8+0x18], UR4 ;  /* 0x00001804083f75b2 */ /* 0x0000220008000100 */
[----:B------:R0:W0:Y:S01]  /*02a0*/  SYNCS.EXCH.64 URZ, [UR8+0x38], UR6 ;  /* 0x00003806083f75b2 */ /* 0x0000220008000100 */
[----:B------:R-:W-:Y:S01]  /*02b0*/  NOP ;  /* 0x0000000000007918 */ /* 0x000fe20000000000 */
.L_x_2:
[----:B------:R-:W-:Y:S01]  /*02c0*/  SHF.R.S32.HI R7, RZ, 0x1f, R18 ;  /* 0x0000001fff077819 */ /* 0x000fe20000011412 */
[----:B------:R-:W5:Y:S01]  /*02d0*/  SHFL.IDX PT, R0, R0, RZ, 0x1f ;  /* 0x00001fff00007589 */ /* 0x000f6200000e0000 */
[----:B0-----:R-:W0:Y:S01]  /*02e0*/  S2UR UR8, SR_CTAID.X ;  /* 0x00000000000879c3 */ /* 0x001e220000002500 */
[----:B------:R-:W-:Y:S02]  /*02f0*/  ELECT P0, URZ, PT ;  /* 0x00000000003f782f */ /* 0x000fe40003800000 */
[----:B------:R-:W-:Y:S01]  /*0300*/  LEA.HI R7, R7, R18, RZ, 0x7 ;  /* 0x0000001207077211 */ /* 0x000fe200078f38ff */
[----:B------:R-:W1:Y:S01]  /*0310*/  S2R R4, SR_CTAID.Y ;  /* 0x0000000000047919 */ /* 0x000e620000002600 */
[----:B------:R-:W-:Y:S01]  /*0320*/  ULDC UR4, c[0x0][0x154] ;  /* 0x0000550000047ab9 */ /* 0x000fe20000000800 */
[----:B------:R-:W-:Y:S01]  /*0330*/  NOP ;  /* 0x0000000000007918 */ /* 0x000fe20000000000 */
[----:B------:R-:W-:Y:S01]  /*0340*/  LOP3.LUT R7, R7, 0xffffff80, RZ, 0xc0, !PT ;  /* 0xffffff8007077812 */ /* 0x000fe200078ec0ff */
[----:B------:R-:W-:Y:S01]  /*0350*/  NOP ;  /* 0x0000000000007918 */ /* 0x000fe20000000000 */
[----:B------:R-:W2:Y:S03]  /*0360*/  LDC R12, c[0x0][0x140] ;  /* 0x00005000ff0c7b82 */ /* 0x000ea60000000800 */
[----:B------:R-:W-:-:S05]  /*0370*/  IMAD.IADD R7, R18, 0x1, -R7 ;  /* 0x0000000112077824 */ /* 0x000fca00078e0a07 */
[----:B------:R-:W-:Y:S02]  /*0380*/  SHF.R.S32.HI R6, RZ, 0x1f, R7 ;  /* 0x0000001fff067819 */ /* 0x000fe40000011407 */
[----:B------:R-:W-:Y:S02]  /*0390*/  LOP3.LUT P2, RZ, R7, 0x7, RZ, 0xc0, !PT ;  /* 0x0000000707ff7812 */ /* 0x000fe4000784c0ff */
[----:B------:R-:W-:Y:S02]  /*03a0*/  LEA.HI R6, R6, R7, RZ, 0x3 ;  /* 0x0000000706067211 */ /* 0x000fe400078f18ff */
[----:B-----5:R-:W-:Y:S02]  /*03b0*/  ISETP.NE.OR P0, PT, R0, RZ, !P0 ;  /* 0x000000ff0000720c */ /* 0x020fe40004705670 */
[--C-:B------:R-:W-:Y:S02]  /*03c0*/  SHF.R.S32.HI R0, RZ, 0x3, R6.reuse ;  /* 0x00000003ff007819 */ /* 0x100fe40000011406 */
[----:B------:R-:W-:-:S02]  /*03d0*/  SHF.R.S32.HI R9, RZ, 0x1f, R6 ;  /* 0x0000001fff097819 */ /* 0x000fc40000011406 */
[----:B------:R-:W-:Y:S02]  /*03e0*/  SHF.R.S32.HI R6, RZ, 0x1f, R3 ;  /* 0x0000001fff067819 */ /* 0x000fe40000011403 */
[----:B------:R-:W-:Y:S02]  /*03f0*/  LEA.HI R9, R9, R0, RZ, 0x2 ;  /* 0x0000000009097211 */ /* 0x000fe400078f10ff */
[----:B------:R-:W-:Y:S02]  /*0400*/  LEA.HI R6, R6, R3, RZ, 0x2 ;  /* 0x0000000306067211 */ /* 0x000fe400078f10ff */
[----:B-1----:R-:W-:Y:S01]  /*0410*/  I2FP.F32.U32 R8, R4 ;  /* 0x0000000400087245 */ /* 0x002fe20000201000 */
[----:B------:R-:W-:Y:S01]  /*0420*/  VOTEU.ALL UP0, P0 ;  /* 0x00000000003f7886 */ /* 0x000fe20000000000 */
[----:B------:R-:W-:Y:S01]  /*0430*/  LOP3.LUT R6, R6, 0x3ffffffc, RZ, 0xc0, !PT ;  /* 0x3ffffffc06067812 */ /* 0x000fe200078ec0ff */
[----:B------:R-:W-:Y:S01]  /*0440*/  VOTEU.ALL UP1, P0 ;  /* 0x00000000003f7886 */ /* 0x000fe20000020000 */
[----:B------:R-:W-:Y:S01]  /*0450*/  LOP3.LUT R9, R9, 0xfffffffc, RZ, 0xc0, !PT ;  /* 0xfffffffc09097812 */ /* 0x000fe200078ec0ff */
[----:B------:R-:W-:Y:S01]  /*0460*/  FMUL R10, R8, UR4 ;  /* 0x00000004080a7c20 */ /* 0x000fe20008400000 */
[----:B------:R-:W1:Y:S01]  /*0470*/  @!UP0 S2UR UR7, SR_CgaCtaId ;  /* 0x00000000000789c3 */ /* 0x000e620000008800 */
[----:B------:R-:W-:Y:S01]  /*0480*/  IMAD.IADD R11, R3, 0x1, -R6 ;  /* 0x00000001030b7824 */ /* 0x000fe200078e0a06 */
[----:B0-----:R-:W-:Y:S01]  /*0490*/  I2FP.F32.U32 R6, UR8 ;  /* 0x0000000800067c45 */ /* 0x001fe20008201000 */
[----:B------:R-:W-:Y:S01]  /*04a0*/  IMAD.IADD R0, R0, 0x1, -R9 ;  /* 0x0000000100007824 */ /* 0x000fe200078e0a09 */
[----:B------:R-:W-:Y:S01]  /*04b0*/  ULDC UR4, c[0x0][0x150] ;  /* 0x0000540000047ab9 */ /* 0x000fe20000000800 */
[----:B------:R-:W0:Y:S01]  /*04c0*/  F2I.U32.TRUNC.NTZ R10, R10 ;  /* 0x0000000a000a7305 */ /* 0x000e22000020f000 */
[----:B------:R-:W-:Y:S01]  /*04d0*/  SHF.R.S32.HI R3, RZ, 0x1f, R2 ;  /* 0x0000001fff037819 */ /* 0x000fe20000011402 */
[----:B------:R-:W-:Y:S01]  /*04e0*/  FMUL R6, R6, UR4 ;  /* 0x0000000406067c20 */ /* 0x000fe20008400000 */
[----:B------:R-:W5:Y:S01]  /*04f0*/  LDC R9, c[0x0][0x148] ;  /* 0x00005200ff097b82 */ /* 0x000f620000000800 */
[----:B------:R-:W-:Y:S01]  /*0500*/  IMAD R11, R11, 0x4, R0 ;  /* 0x000000040b0b7824 */ /* 0x000fe200078e0200 */
[----:B------:R-:W-:Y:S01]  /*0510*/  LEA.HI R3, R3, R2, RZ, 0x2 ;  /* 0x0000000203037211 */ /* 0x000fe200078f10ff */
[----:B------:R-:W-:Y:S01]  /*0520*/  UMOV UR4, 0x20 ;  /* 0x0000002000047882 */ /* 0x000fe20000000000 */
[----:B------:R-:W-:Y:S01]  /*0530*/  @!UP0 UMOV UR6, 0x400 ;  /* 0x0000040000068882 */ /* 0x000fe20000000000 */
[----:B------:R-:W3:Y:S01]  /*0540*/  F2I.U32.TRUNC.NTZ R6, R6 ;  /* 0x0000000600067305 */ /* 0x000ee2000020f000 */
[----:B------:R-:W-:Y:S01]  /*0550*/  LOP3.LUT R3, R3, 0xfffffffc, RZ, 0xc0, !PT ;  /* 0xfffffffc03037812 */ /* 0x000fe200078ec0ff */
[----:B------:R-:W-:Y:S01]  /*0560*/  IMAD.SHL.U32 R22, R11, 0x4, RZ ;  /* 0x000000040b167824 */ /* 0x000fe200078e00ff */
[----:B------:R-:W4:Y:S01]  /*0570*/  LDC R8, c[0x0][0x144] ;  /* 0x00005100ff087b82 */ /* 0x000f220000000800 */
[----:B------:R-:W-:-:S04]  /*0580*/  @!UP0 UIADD3 UR4, -UR4, 0x100000, URZ ;  /* 0x0010000004048890 */ /* 0x000fc8000fffe13f */
[----:B------:R-:W-:Y:S02]  /*0590*/  @!UP0 USHF.L.U32 UR5, UR4, 0xb, URZ ;  /* 0x0000000b04058899 */ /* 0x000fe4000800063f */
[----:B------:R-:W-:Y:S01]  /*05a0*/  @!UP0 USHF.L.U32 UR4, UR4, 0x1, URZ ;  /* 0x0000000104048899 */ /* 0x000fe2000800063f */
[----:B--2---:R-:W-:Y:S01]  /*05b0*/  ISETP.EQ.U32.AND P3, PT, R12, 0x1, PT ;  /* 0x000000010c00780c */ /* 0x004fe20003f62070 */
[----:B------:R-:W-:Y:S01]  /*05c0*/  IMAD.IADD R0, R2, 0x1, -R3 ;  /* 0x0000000102007824 */ /* 0x000fe200078e0a03 */
[----:B------:R-:W-:Y:S01]  /*05d0*/  LOP3.LUT R22, R11, 0xc, R22, 0x78, !PT ;  /* 0x0000000c0b167812 */ /* 0x000fe200078e7816 */
[----:B0-----:R-:W-:Y:S01]  /*05e0*/  IMAD.MOV R14, RZ, RZ, -R10 ;  /* 0x000000ffff0e7224 */ /* 0x001fe200078e0a0a */
[----:B-1----:R-:W-:Y:S02]  /*05f0*/  @!UP0 ULEA UR6, UR7, UR6, 0x18 ;  /* 0x0000000607068291 */ /* 0x002fe4000f8ec03f */
[----:B------:R-:W-:Y:S01]  /*0600*/  ISETP.NE.AND P1, PT, R0, 0x3, PT ;  /* 0x000000030000780c */ /* 0x000fe20003f25270 */
[----:B------:R-:W-:Y:S01]  /*0610*/  VOTEU.ALL UP0, P0 ;  /* 0x00000000003f7886 */ /* 0x000fe20000000000 */
[----:B------:R-:W-:Y:S01]  /*0620*/  ISETP.LT.U32.AND P0, PT, R22, 0x4, !P2 ;  /* 0x000000041600780c */ /* 0x000fe20005701070 */
[----:B---3--:R-:W-:Y:S01]  /*0630*/  IMAD.MOV R3, RZ, RZ, -R6 ;  /* 0x000000ffff037224 */ /* 0x008fe200078e0a06 */
[----:B------:R-:W-:-:S02]  /*0640*/  ISETP.EQ.OR P1, PT, R0, RZ, !P1 ;  /* 0x000000ff0000720c */ /* 0x000fc40004f22670 */
[----:B------:R-:W-:Y:S01]  /*0650*/  ISETP.NE.AND P2, PT, R5, RZ, PT ;  /* 0x000000ff0500720c */ /* 0x000fe20003f45270 */
[----:B-----5:R-:W-:Y:S01]  /*0660*/  IMAD R7, R9, R14, R4 ;  /* 0x0000000e09077224 */ /* 0x020fe200078e0204 */
[----:B------:R-:W-:Y:S01]  /*0670*/  ISETP.EQ.AND P1, PT, R5, RZ, P1 ;  /* 0x000000ff0500720c */ /* 0x000fe20000f22270 */
[----:B------:R-:W0:Y:S02]  /*0680*/  FENCE.VIEW.ASYNC.S ;  /* 0x00000000000073c6 */ /* 0x000e240000000000 */
[----:B0-----:R0:W1:Y:S01]  /*0690*/  @!UP0 SYNCS.EXCH.64 URZ, [UR6+0x50], UR4 ;  /* 0x00005004063f85b2 */ /* 0x0010620008000100 */
[----:B------:R-:W-:Y:S02]  /*06a0*/  ISETP.NE.AND P4, PT, R7, R22, PT ;  /* 0x000000160700720c */ /* 0x000fe40003f85270 */
[----:B------:R-:W-:Y:S01]  /*06b0*/  SEL R19, RZ, 0x1, !P1 ;  /* 0x00000001ff137807 */ /* 0x000fe20004800000 */
[----:B----4-:R-:W-:Y:S02]  /*06c0*/  IMAD R3, R8, R3, UR8 ;  /* 0x0000000808037e24 */ /* 0x010fe4000f8e0203 */
[----:B------:R-:W-:-:S03]  /*06d0*/  VIADD R8, R5, 0xffffffff ;  /* 0xffffffff05087836 */ /* 0x000fc60000000000 */
[----:B------:R-:W-:Y:S02]  /*06e0*/  ISETP.EQ.OR P4, PT, R3, RZ, !P4 ;  /* 0x000000ff0300720c */ /* 0x000fe40006782670 */
[----:B------:R-:W-:Y:S02]  /*06f0*/  ISETP.GE.U32.AND P5, PT, R8, 0x2, PT ;  /* 0x000000020800780c */ /* 0x000fe40003fa6070 */
[----:B------:R-:W-:Y:S02]  /*0700*/  PLOP3.LUT P0, PT, P0, P4, PT, 0x80, 0x0 ;  /* 0x000000000000781c */ /* 0x000fe40000709070 */
[----:B------:R-:W-:Y:S01]  /*0710*/  SEL R19, R19, 0x2, P5 ;  /* 0x0000000213137807 */ /* 0x000fe20002800000 */
[----:B------:R0:W2:Y:S01]  /*0720*/  @!UP1 SYNCS.EXCH.64 URZ, [UR6+0x58], UR4 ;  /* 0x00005804063f95b2 */ /* 0x0000a20008000100 */
[----:B------:R-:W-:Y:S01]  /*0730*/  P2R R156, PR, RZ, 0x1 ;  /* 0x00000001ff9c7803 */ /* 0x000fe20000000000 */
[----:B------:R-:W-:Y:S01]  /*0740*/  NOP ;  /* 0x0000000000007918 */ /* 0x000fe20000000000 */
[----:B------:R-:W-:Y:S07]  /*0750*/  @!P3 BRA `(.L_x_3) ;  /* 0x000000000008b947 */ /* 0x000fee0003800000 */
[----:B-12---:R-:W-:Y:S01]  /*0760*/  UCGABAR_ARV ;  /* 0x00000000000079c7 */ /* 0x006fe20008000000 */
[----:B------:R-:W-:Y:S05]  /*0770*/  BRA `(.L_x_4) ;  /* 0x0000000000047947 */ /* 0x000fea0003800000 */
.L_x_3:
[----:B-12---:R-:W-:Y:S01]  /*0780*/  NOP ;  /* 0x0000000000007918 */ /* 0x006fe20000000000 */
.L_x_4:
[----:B------:R-:W1:Y:S01]  /*0790*/  LDC R2, c[0x0][0x65c] ;  /* 0x00019700ff027b82 */ /* 0x000e620000000800 */
[----:B------:R-:W-:Y:S02]  /*07a0*/  IMAD.U32 R6, RZ, RZ, UR8 ;  /* 0x00000008ff067e24 */ /* 0x000fe4000f8e00ff */
[----:B------:R-:W-:Y:S01]  /*07b0*/  IMAD.MOV.U32 R7, RZ, RZ, RZ ;  /* 0x000000ffff077224 */ /* 0x000fe200078e00ff */
[----:B-1----:R-:W-:-:S04]  /*07c0*/  ISETP.NE.AND P1, PT, R2, 0x1, PT ;  /* 0x000000010200780c */ /* 0x002fc80003f25270 */
[----:B------:R-:W-:-:S09]  /*07d0*/  P2R R5, PR, RZ, 0x2 ;  /* 0x00000002ff057803 */ /* 0x000fd20000000000 */
[----:B------:R-:W1:Y:S01]  /*07e0*/  @P1 LDC R17, c[0x0][0x10] ;  /* 0x00000400ff111b82 */ /* 0x000e620000000800 */
[----:B------:R-:W-:Y:S02]  /*07f0*/  @P1 IMAD.MOV.U32 R5, RZ, RZ, RZ ;  /* 0x000000ffff051224 */ /* 0x000fe400078e00ff */
[----:B------:R-:W-:-:S05]  /*0800*/  @P1 IMAD.MOV.U32 R13, RZ, RZ, RZ ;  /* 0x000000ffff0d1224 */ /* 0x000fca00078e00ff */
[----:B------:R-:W2:Y:S01]  /*0810*/  @!P1 LDC R11, c[0x0][0xc] ;  /* 0x00000300ff0b9b82 */ /* 0x000ea20000000800 */
[----:B-1----:R-:W-:-:S04]  /*0820*/  @P1 IMAD.WIDE.U32 R16, R17, UR8, R4 ;  /* 0x0000000811101c25 */ /* 0x002fc8000f8e0004 */
[----:B------:R-:W-:Y:S02]  /*0830*/  @P1 IMAD.IADD R17, R17, 0x1, R13 ;  /* 0x0000000111111824 */ /* 0x000fe400078e020d */
[----:B--2---:R-:W-:-:S04]  /*0840*/  @!P1 IMAD.WIDE.U32 R6, R4, R11, R6 ;  /* 0x0000000b04069225 */ /* 0x004fc800078e0006 */
[----:B------:R-:W-:Y:S02]  /*0850*/  @!P1 IMAD.MOV.U32 R16, RZ, RZ, R6 ;  /* 0x000000ffff109224 */ /* 0x000fe400078e0006 */
[----:B------:R-:W-:Y:S01]  /*0860*/  @!P1 IMAD.MOV.U32 R17, RZ, RZ, R7 ;  /* 0x000000ffff119224 */ /* 0x000fe200078e0007 */
[----:B------:R-:W-:Y:S06]  /*0870*/  @!P3 BRA `(.L_x_5) ;  /* 0x00000000000cb947 */ /* 0x000fec0003800000 */
[----:B------:R-:W-:Y:S01]  /*0880*/  UCGABAR_WAIT ;  /* 0x0000000000007dc7 */ /* 0x000fe20008000000 */
[----:B------:R-:W-:Y:S01]  /*0890*/  CCTL.IVALL ;  /* 0x00000000ff00798f */ /* 0x000fe20002000000 */
[----:B------:R-:W-:Y:S05]  /*08a0*/  BRA `(.L_x_6) ;  /* 0x0000000000047947 */ /* 0x000fea0003800000 */
.L_x_5:
[----:B------:R-:W-:Y:S06]  /*08b0*/  BAR.SYNC.DEFER_BLOCKING 0x0 ;  /* 0x0000000000007b1d */ /* 0x000fec0000010000 */
.L_x_6:
[----:B------:R-:W-:Y:S05]  /*08c0*/  @!P2 BRA `(.L_x_7) ;  /* 0x000000980060a947 */ /* 0x000fea0003800000 */
[----:B------:R-:W-:-:S13]  /*08d0*/  ISETP.GT.U32.AND P0, PT, R8, 0x1, PT ;  /* 0x000000010800780c */ /* 0x000fda0003f04070 */
[----:B0-----:R-:W-:Y:S05]  /*08e0*/  @P0 EXIT ;  /* 0x000000000000094d */ /* 0x001fea0003800000 */
[----:B------:R-:W-:Y:S01]  /*08f0*/  ULDC.64 UR4, c[0x0][0x650] ;  /* 0x0001940000047ab9 */ /* 0x000fe20000000a00 */
[----:B------:R-:W-:Y:S01]  /*0900*/  PRMT R0, RZ, 0x7610, R0 ;  /* 0x00007610ff007816 */ /* 0x000fe20000000000 */
[----:B------:R-:W-:Y:S01]  /*0910*/  IMAD.MOV.U32 R153, RZ, RZ, -0x1 ;  /* 0xffffffffff997424 */ /* 0x000fe200078e00ff */
[----:B------:R-:W-:Y:S01]  /*0920*/  ISETP.GE.U32.AND P0, PT, R16, UR4, PT ;  /* 0x0000000410007c0c */ /* 0x000fe2000bf06070 */
[----:B------:R-:W-:Y:S02]  /*0930*/  IMAD.MOV.U32 R152, RZ, RZ, -0x1 ;  /* 0xffffffffff987424 */ /* 0x000fe400078e00ff */
[----:B------:R-:W-:Y:S01]  /*0940*/  IMAD.MOV.U32 R23, RZ, RZ, -0x1 ;  /* 0xffffffffff177424 */ /* 0x000fe200078e00ff */
[----:B------:R-:W-:-:S13]  /*0950*/  ISETP.GE.U32.AND.EX P0, PT, R17, UR5, PT, P0 ;  /* 0x0000000511007c0c */ /* 0x000fda000bf06100 */
[----:B------:R-:W-:Y:S05]  /*0960*/  @P0 BRA `(.L_x_8) ;  /* 0x00000004002c0947 */ /* 0x000fea0003800000 */
[----:B------:R-:W0:Y:S01]  /*0970*/  LDC.64 R20, c[0x0][0x628] ;  /* 0x00018a00ff147b82 */ /* 0x000e220000000a00 */
[----:B------:R-:W-:Y:S02]  /*0980*/  IMAD.MOV.U32 R6, RZ, RZ, R16 ;  /* 0x000000ffff067224 */ /* 0x000fe400078e0010 */
[----:B------:R-:W-:-:S05]  /*0990*/  IMAD.MOV.U32 R7, RZ, RZ, R17 ;  /* 0x000000ffff077224 */ /* 0x000fca00078e0011 */
[----:B------:R-:W1:Y:S08]  /*09a0*/  LDC R0, c[0x0][0x630] ;  /* 0x00018c00ff007b82 */ /* 0x000e700000000800 */
[----:B------:R-:W2:Y:S01]  /*09b0*/  LDC.64 R24, c[0x0][0x620] ;  /* 0x00018800ff187b82 */ /* 0x000ea20000000a00 */
[----:B0-----:R-:W-:-:S04]  /*09c0*/  ISETP.NE.U32.AND P0, PT, R20, RZ, PT ;  /* 0x000000ff1400720c */ /* 0x001fc80003f05070 */
[----:B------:R-:W-:-:S13]  /*09d0*/  ISETP.NE.AND.EX P0, PT, R21, RZ, PT, P0 ;  /* 0x000000ff1500720c */ /* 0x000fda0003f05300 */
[----:B-12---:R-:W-:Y:S05]  /*09e0*/  @!P0 BRA `(.L_x_9) ;  /* 0x0000000000288947 */ /* 0x006fea0003800000 */
[----:B------:R-:W0:Y:S02]  /*09f0*/  LDC R13, c[0x0][0x634] ;  /* 0x00018d00ff0d7b82 */ /* 0x000e240000000800 */
[----:B0-----:R-:W-:-:S05]  /*0a00*/  IADD3 R13, P0, R16, R13, RZ ;  /* 0x0000000d100d7210 */ /* 0x001fca0007f1e0ff */
[----:B------:R-:W-:-:S04]  /*0a10*/  IMAD.X R15, RZ, RZ, R17, P0 ;  /* 0x000000ffff0f7224 */ /* 0x000fc800000e0611 */
[----:B------:R-:W-:-:S04]  /*0a20*/  IMAD.WIDE.U32 R6, R15, R20, RZ ;  /* 0x000000140f067225 */ /* 0x000fc800078e00ff */
[----:B------:R-:W-:-:S04]  /*0a30*/  IMAD.WIDE.U32 R10, P0, R13, R21, R6 ;  /* 0x000000150d0a7225 */ /* 0x000fc80007800006 */
[----:B------:R-:W-:-:S04]  /*0a40*/  IMAD.WIDE.U32 R6, R13, R20, RZ ;  /* 0x000000140d067225 */ /* 0x000fc800078e00ff */
[----:B------:R-:W-:Y:S01]  /*0a50*/  IMAD.X R13, RZ, RZ, RZ, P0 ;  /* 0x000000ffff0d7224 */ /* 0x000fe200000e06ff */
[----:B------:R-:W-:Y:S01]  /*0a60*/  IADD3 RZ, P0, R7, R10, RZ ;  /* 0x0000000a07ff7210 */ /* 0x000fe20007f1e0ff */
[----:B------:R-:W-:-:S04]  /*0a70*/  IMAD.MOV.U32 R12, RZ, RZ, R11 ;  /* 0x000000ffff0c7224 */ /* 0x000fc800078e000b */
[----:B------:R-:W-:-:S08]  /*0a80*/  IMAD.WIDE.U32.X R6, R15, R21, R12, P0 ;  /* 0x000000150f067225 */ /* 0x000fd000000e040c */
.L_x_9:
[----:B------:R-:W0:Y:S01]  /*0a90*/  LDC.64 R20, c[0x0][0x640] ;  /* 0x00019000ff147b82 */ /* 0x000e220000000a00 */
[--C-:B------:R-:W-:Y:S01]  /*0aa0*/  SHF.R.U64 R27, R6, R0, R7.reuse ;  /* 0x00000000061b7219 */ /* 0x100fe20000001207 */
[----:B------:R-:W-:Y:S01]  /*0ab0*/  IMAD R28, R9, R14, R4 ;  /* 0x0000000e091c7224 */ /* 0x000fe200078e0204 */
[----:B------:R-:W-:Y:S02]  /*0ac0*/  SHF.R.U32.HI R0, RZ, R0, R7 ;  /* 0x00000000ff007219 */ /* 0x000fe40000011607 */
[----:B------:R-:W-:-:S03]  /*0ad0*/  IADD3 R5, P0, RZ, -R27, RZ ;  /* 0x8000001bff057210 */ /* 0x000fc60007f1e0ff */
[----:B------:R-:W1:Y:S02]  /*0ae0*/  LDC R8, c[0x0][0x618] ;  /* 0x00018600ff087b82 */ /* 0x000e640000000800 */
[----:B------:R-:W-:-:S04]  /*0af0*/  IMAD.X R7, RZ, RZ, ~R0, P0 ;  /* 0x000000ffff077224 */ /* 0x000fc800000e0e00 */
[-C--:B------:R-:W-:Y:S02]  /*0b00*/  IMAD R0, R7, R24.reuse, RZ ;  /* 0x0000001807007224 */ /* 0x080fe400078e02ff */
[----:B------:R-:W2:Y:S01]  /*0b10*/  LDC R11, c[0x0][0x608] ;  /* 0x00018200ff0b7b82 */ /* 0x000ea20000000800 */
[----:B------:R-:W-:-:S04]  /*0b20*/  IMAD.WIDE.U32 R6, R5, R24, R16 ;  /* 0x0000001805067225 */ /* 0x000fc800078e0010 */
[----:B------:R-:W-:Y:S02]  /*0b30*/  IMAD R5, R5, R25, R0 ;  /* 0x0000001905057224 */ /* 0x000fe400078e0200 */
[----:B------:R-:W-:Y:S01]  /*0b40*/  IMAD.MOV.U32 R25, RZ, RZ, 0x1 ;  /* 0x00000001ff197424 */ /* 0x000fe200078e00ff */
[----:B------:R-:W3:Y:S01]  /*0b50*/  LDC R12, c[0x0][0x658] ;  /* 0x00019600ff0c7b82 */ /* 0x000ee20000000800 */
[----:B0-----:R-:W-:Y:S01]  /*0b60*/  ISETP.NE.U32.AND P0, PT, R20, RZ, PT ;  /* 0x000000ff1400720c */ /* 0x001fe20003f05070 */
[----:B------:R-:W-:Y:S02]  /*0b70*/  IMAD.IADD R5, R7, 0x1, R5 ;  /* 0x0000000107057824 */ /* 0x000fe400078e0205 */
[----:B------:R-:W-:Y:S01]  /*0b80*/  IMAD.MOV.U32 R7, RZ, RZ, -0x1 ;  /* 0xffffffffff077424 */ /* 0x000fe200078e00ff */
[----:B------:R-:W-:-:S03]  /*0b90*/  ISETP.NE.AND.EX P0, PT, R21, RZ, PT, P0 ;  /* 0x000000ff1500720c */ /* 0x000fc60003f05300 */
[----:B------:R-:W0:Y:S01]  /*0ba0*/  LDC R15, c[0x0][0x600] ;  /* 0x00018000ff0f7b82 */ /* 0x000e220000000800 */
[-CC-:B-1----:R-:W-:Y:S02]  /*0bb0*/  SHF.R.U64 R13, R6, R8.reuse, R5.reuse ;  /* 0x00000008060d7219 */ /* 0x182fe40000001205 */
[----:B------:R-:W-:-:S05]  /*0bc0*/  SHF.R.U32.HI R0, RZ, R8, R5 ;  /* 0x00000008ff007219 */ /* 0x000fca0000011605 */
[----:B------:R-:W1:Y:S01]  /*0bd0*/  LDC R23, c[0x0][0x648] ;  /* 0x00019200ff177b82 */ /* 0x000e620000000800 */
[-CC-:B--2---:R-:W-:Y:S02]  /*0be0*/  SHF.R.U64 R29, R13, R11.reuse, R0.reuse ;  /* 0x0000000b0d1d7219 */ /* 0x184fe40000001200 */
[----:B------:R-:W-:-:S05]  /*0bf0*/  SHF.R.U32.HI R5, RZ, R11, R0 ;  /* 0x0000000bff057219 */ /* 0x000fca0000011600 */
[----:B------:R-:W2:Y:S01]  /*0c00*/  LDC R24, c[0x0][0x638] ;  /* 0x00018e00ff187b82 */ /* 0x000ea20000000800 */
[-CC-:B---3--:R-:W-:Y:S02]  /*0c10*/  SHF.R.U64 R14, R29, R12.reuse, R5.reuse ;  /* 0x0000000c1d0e7219 */ /* 0x188fe40000001205 */
[-C--:B------:R-:W-:Y:S02]  /*0c20*/  SHF.L.U32 R0, R7, R12.reuse, RZ ;  /* 0x0000000c07007219 */ /* 0x080fe400000006ff */
[----:B------:R-:W-:Y:S01]  /*0c30*/  SHF.R.U32.HI R5, RZ, R12, R5 ;  /* 0x0000000cff057219 */ /* 0x000fe20000011605 */
[----:B------:R-:W-:Y:S01]  /*0c40*/  IMAD.MOV.U32 R4, RZ, RZ, R14 ;  /* 0x000000ffff047224 */ /* 0x000fe200078e000e */
[----:B------:R-:W-:Y:S01]  /*0c50*/  LOP3.LUT R10, RZ, R0, RZ, 0x33, !PT ;  /* 0x00000000ff0a7212 */ /* 0x000fe200078e33ff */
[----:B------:R-:W3:Y:S01]  /*0c60*/  LDC R26, c[0x0][0x610] ;  /* 0x00018400ff1a7b82 */ /* 0x000ee20000000800 */
[----:B------:R-:W-:Y:S05]  /*0c70*/  @!P0 BRA `(.L_x_10) ;  /* 0x0000000000288947 */ /* 0x000fea0003800000 */
[----:B------:R-:W4:Y:S02]  /*0c80*/  LDC R9, c[0x0][0x64c] ;  /* 0x00019300ff097b82 */ /* 0x000f240000000800 */
[----:B----4-:R-:W-:-:S05]  /*0c90*/  IADD3 R9, P0, R14, R9, RZ ;  /* 0x000000090e097210 */ /* 0x010fca0007f1e0ff */
        /* <DEDUP_REMOVED lines=8> */
.L_x_10:
[----:B-1----:R-:W-:Y:S01]  /*0d20*/  SHF.R.U64 R4, R4, R23, R5 ;  /* 0x0000001704047219 */ /* 0x002fe20000001205 */
[----:B0-----:R-:W-:Y:S01]  /*0d30*/  VIADD R6, R15, 0xffffffff ;  /* 0xffffffff0f067836 */ /* 0x001fe20000000000 */
[----:B------:R-:W-:Y:S01]  /*0d40*/  SHF.L.U32 R0, R25, R12, RZ ;  /* 0x0000000c19007219 */ /* 0x000fe200000006ff */
[----:B------:R-:W-:Y:S01]  /*0d50*/  IMAD.MOV.U32 R23, RZ, RZ, R27 ;  /* 0x000000ffff177224 */ /* 0x000fe200078e001b */
[----:B------:R-:W-:Y:S01]  /*0d60*/  LOP3.LUT R5, R29, R10, RZ, 0xc0, !PT ;  /* 0x0000000a1d057212 */ /* 0x000fe200078ec0ff */
[----:B------:R-:W-:Y:S01]  /*0d70*/  IMAD.MOV R7, RZ, RZ, -R4 ;  /* 0x000000ffff077224 */ /* 0x000fe200078e0a04 */
[----:B------:R-:W-:Y:S02]  /*0d80*/  SEL R3, R3, R28, !P1 ;  /* 0x0000001c03037207 */ /* 0x000fe40004800000 */
[----:B------:R-:W-:Y:S01]  /*0d90*/  LOP3.LUT R6, R13, R6, RZ, 0xc0, !PT ;  /* 0x000000060d067212 */ /* 0x000fe200078ec0ff */
[----:B------:R-:W-:Y:S02]  /*0da0*/  IMAD R4, R0, R4, R5 ;  /* 0x0000000400047224 */ /* 0x000fe400078e0205 */
[----:B--2---:R-:W-:-:S02]  /*0db0*/  IMAD R0, R7, R24, R14 ;  /* 0x0000001807007224 */ /* 0x004fc400078e020e */
[----:B---3--:R-:W-:Y:S02]  /*0dc0*/  IMAD R3, R4, R26, R3 ;  /* 0x0000001a04037224 */ /* 0x008fe400078e0203 */
[----:B------:R-:W-:Y:S02]  /*0dd0*/  IMAD.MOV.U32 R5, RZ, RZ, 0x1 ;  /* 0x00000001ff057424 */ /* 0x000fe400078e00ff */
[----:B------:R-:W-:-:S03]  /*0de0*/  IMAD R4, R0, R15, R6 ;  /* 0x0000000f00047224 */ /* 0x000fc600078e0206 */
[----:B------:R-:W-:Y:S02]  /*0df0*/  PRMT R0, R5, 0x7610, R0 ;  /* 0x0000761005007816 */ /* 0x000fe40000000000 */
[----:B------:R-:W-:Y:S02]  /*0e00*/  SEL R152, R4, R3, !P1 ;  /* 0x0000000304987207 */ /* 0x000fe40004800000 */
[----:B------:R-:W-:-:S07]  /*0e10*/  SEL R153, R3, R4, !P1 ;  /* 0x0000000403997207 */ /* 0x000fce0004800000 */
.L_x_8:
[----:B------:R-:W-:-:S08]  /*0e20*/  NOP ;  /* 0x0000000000007918 */ /* 0x000fd00000000000 */
[----:B------:R-:W0:Y:S02]  /*0e30*/  USETMAXREG.TRY_ALLOC.CTAPOOL UP0, 0xe8 ;  /* 0x000000e8000079c8 */ /* 0x000e240008000600 */
[----:B0-----:R-:W-:-:S13]  /*0e40*/  PLOP3.LUT P0, PT, PT, PT, UP0, 0x80, 0x0 ;  /* 0x000000000000781c */ /* 0x001fda0003f0f008 */
[----:B------:R-:W-:Y:S05]  /*0e50*/  @!P0 BRA `(.L_x_8) ;  /* 0xfffffffc00f08947 */ /* 0x000fea000383ffff */
[----:B------:R-:W-:Y:S01]  /*0e60*/  ULDC.64 UR4, c[0x0][0x598] ;  /* 0x0001660000047ab9 */ /* 0x000fe20000000a00 */
[----:B------:R-:W-:Y:S01]  /*0e70*/  ULDC.64 UR36, c[0x0][0x208] ;  /* 0x0000820000247ab9 */ /* 0x000fe20000000a00 */
[----:B------:R-:W-:-:S04]  /*0e80*/  ISETP.NE.U32.AND P0, PT, RZ, UR4, PT ;  /* 0x00000004ff007c0c */ /* 0x000fc8000bf05070 */
[----:B------:R-:W-:-:S13]  /*0e90*/  ISETP.NE.AND.EX P0, PT, RZ, UR5, PT, P0 ;  /* 0x00000005ff007c0c */ /* 0x000fda000bf05300 */
[----:B------:R-:W-:Y:S05]  /*0ea0*/  @!P0 BRA `(.L_x_11) ;  /* 0x00000000001c8947 */ /* 0x000fea0003800000 */
[----:B------:R-:W0:Y:S02]  /*0eb0*/  LDC.64 R4, c[0x0][0x598] ;  /* 0x00016600ff047b82 */ /* 0x000e240000000a00 */
[----:B0-----:R-:W2:Y:S02]  /*0ec0*/  LDG.E.64 R4, desc[UR36][R4.64] ;  /* 0x0000002404047981 */ /* 0x001ea4000c1e1b00 */
[----:B--2---:R-:W-:-:S04]  /*0ed0*/  ISETP.NE.U32.AND P0, PT, R4, RZ, PT ;  /* 0x000000ff0400720c */ /* 0x004fc80003f05070 */
[----:B------:R-:W-:-:S13]  /*0ee0*/  ISETP.NE.AND.EX P0, PT, R5, RZ, PT, P0 ;  /* 0x000000ff0500720c */ /* 0x000fda0003f05300 */
[----:B------:R-:W-:Y:S05]  /*0ef0*/  @!P0 BRA `(.L_x_11) ;  /* 0x0000000000088947 */ /* 0x000fea0003800000 */
[----:B------:R0:W5:Y:S01]  /*0f00*/  LD.E R154, desc[UR36][R4.64] ;  /* 0x00000024049a7980 */ /* 0x000162000c101900 */
[----:B------:R-:W-:Y:S05]  /*0f10*/  BRA `(.L_x_12) ;  /* 0x0000000000247947 */ /* 0x000fea0003800000 */
.L_x_11:
[----:B------:R-:W-:Y:S02]  /*0f20*/  ULDC.64 UR4, c[0x0][0x588] ;  /* 0x0001620000047ab9 */ /* 0x000fe40000000a00 */
[----:B------:R-:W-:-:S04]  /*0f30*/  ISETP.NE.U32.AND P0, PT, RZ, UR4, PT ;  /* 0x00000004ff007c0c */ /* 0x000fc8000bf05070 */
[----:B------:R-:W-:-:S13]  /*0f40*/  ISETP.NE.AND.EX P0, PT, RZ, UR5, PT, P0 ;  /* 0x00000005ff007c0c */ /* 0x000fda000bf05300 */
[----:B------:R-:W-:Y:S05]  /*0f50*/  @!P0 BRA `(.L_x_13) ;  /* 0x00000000000c8947 */ /* 0x000fea0003800000 */
[----:B------:R-:W0:Y:S02]  /*0f60*/  LDC.64 R154, c[0x0][0x588] ;  /* 0x00016200ff9a7b82 */ /* 0x000e240000000a00 */
[----:B0-----:R1:W5:Y:S01]  /*0f70*/  LDG.E R154, desc[UR36][R154.64] ;  /* 0x000000249a9a7981 */ /* 0x001362000c1e1900 */
[----:B------:R-:W-:Y:S05]  /*0f80*/  BRA `(.L_x_12) ;  /* 0x0000000000087947 */ /* 0x000fea0003800000 */
.L_x_13:
[----:B------:R-:W-:Y:S02]  /*0f90*/  ULDC UR4, c[0x0][0x580] ;  /* 0x0001600000047ab9 */ /* 0x000fe40000000800 */
[----:B------:R-:W-:-:S07]  /*0fa0*/  IMAD.U32 R154, RZ, RZ, UR4 ;  /* 0x00000004ff9a7e24 */ /* 0x000fce000f8e00ff */
.L_x_12:
[----:B------:R-:W-:Y:S02]  /*0fb0*/  ULDC.64 UR4, c[0x0][0x5a0] ;  /* 0x0001680000047ab9 */ /* 0x000fe40000000a00 */
[----:B------:R-:W-:-:S04]  /*0fc0*/  ISETP.NE.U32.AND P0, PT, RZ, UR4, PT ;  /* 0x00000004ff007c0c */ /* 0x000fc8000bf05070 */
[----:B------:R-:W-:-:S13]  /*0fd0*/  ISETP.NE.AND.EX P0, PT, RZ, UR5, PT, P0 ;  /* 0x00000005ff007c0c */ /* 0x000fda000bf05300 */
[----:B------:R-:W-:Y:S05]  /*0fe0*/  @!P0 BRA `(.L_x_14) ;  /* 0x00000000001c8947 */ /* 0x000fea0003800000 */
[----:B0-----:R-:W0:Y:S02]  /*0ff0*/  LDC.64 R4, c[0x0][0x5a0] ;  /* 0x00016800ff047b82 */ /* 0x001e240000000a00 */
[----:B0-----:R-:W2:Y:S02]  /*1000*/  LDG.E.64 R4, desc[UR36][R4.64] ;  /* 0x0000002404047981 */ /* 0x001ea4000c1e1b00 */
[----:B--2---:R-:W-:-:S04]  /*1010*/  ISETP.NE.U32.AND P0, PT, R4, RZ, PT ;  /* 0x000000ff0400720c */ /* 0x004fc80003f05070 */
[----:B------:R-:W-:-:S13]  /*1020*/  ISETP.NE.AND.EX P0, PT, R5, RZ, PT, P0 ;  /* 0x000000ff0500720c */ /* 0x000fda0003f05300 */
[----:B------:R-:W-:Y:S05]  /*1030*/  @!P0 BRA `(.L_x_14) ;  /* 0x0000000000088947 */ /* 0x000fea0003800000 */
[----:B-1----:R0:W5:Y:S01]  /*1040*/  LD.E R155, desc[UR36][R4.64] ;  /* 0x00000024049b7980 */ /* 0x002162000c101900 */
[----:B------:R-:W-:Y:S05]  /*1050*/  BRA `(.L_x_15) ;  /* 0x0000000000247947 */ /* 0x000fea0003800000 */
.L_x_14:
[----:B------:R-:W-:Y:S02]  /*1060*/  ULDC.64 UR4, c[0x0][0x590] ;  /* 0x0001640000047ab9 */ /* 0x000fe40000000a00 */
[----:B------:R-:W-:-:S04]  /*1070*/  ISETP.NE.U32.AND P0, PT, RZ, UR4, PT ;  /* 0x00000004ff007c0c */ /* 0x000fc8000bf05070 */
[----:B------:R-:W-:-:S13]  /*1080*/  ISETP.NE.AND.EX P0, PT, RZ, UR5, PT, P0 ;  /* 0x00000005ff007c0c */ /* 0x000fda000bf05300 */
[----:B------:R-:W-:Y:S05]  /*1090*/  @!P0 BRA `(.L_x_16) ;  /* 0x00000000000c8947 */ /* 0x000fea0003800000 */
[----:B0-----:R-:W1:Y:S02]  /*10a0*/  LDC.64 R4, c[0x0][0x590] ;  /* 0x00016400ff047b82 */ /* 0x001e640000000a00 */
[----:B-1----:R1:W5:Y:S01]  /*10b0*/  LDG.E R155, desc[UR36][R4.64] ;  /* 0x00000024049b7981 */ /* 0x002362000c1e1900 */
[----:B------:R-:W-:Y:S05]  /*10c0*/  BRA `(.L_x_15) ;  /* 0x0000000000087947 */ /* 0x000fea0003800000 */
.L_x_16:
[----:B------:R-:W-:Y:S02]  /*10d0*/  ULDC UR4, c[0x0][0x584] ;  /* 0x0001610000047ab9 */ /* 0x000fe40000000800 */
[----:B-1----:R-:W-:-:S07]  /*10e0*/  IMAD.U32 R155, RZ, RZ, UR4 ;  /* 0x00000004ff9b7e24 */ /* 0x002fce000f8e00ff */
.L_x_15:
[----:B------:R-:W-:-:S13]  /*10f0*/  LOP3.LUT P0, RZ, R0, 0xff, RZ, 0xc0, !PT ;  /* 0x000000ff00ff7812 */ /* 0x000fda000780c0ff */
[----:B------:R-:W-:Y:S05]  /*1100*/  @!P0 EXIT ;  /* 0x000000000000894d */ /* 0x000fea0003800000 */
[----:B------:R-:W-:Y:S01]  /*1110*/  ULDC UR4, c[0x0][0x28c] ;  /* 0x0000a30000047ab9 */ /* 0x000fe20000000800 */
[----:B------:R-:W-:Y:S01]  /*1120*/  LOP3.LUT R157, R19, 0x1, RZ, 0xfc, !PT ;  /* 0x00000001139d7812 */ /* 0x000fe200078efcff */
[----:B------:R-:W-:Y:S01]  /*1130*/  UIADD3 UR4, UR4, 0x1f, URZ ;  /* 0x0000001f04047890 */ /* 0x000fe2000fffe03f */
[----:B------:R-:W-:Y:S01]  /*1140*/  UMOV UR38, URZ ;  /* 0x0000003f00267c82 */ /* 0x000fe20008000000 */
[----:B------:R-:W-:Y:S02]  /*1150*/  UMOV UR39, URZ ;  /* 0x0000003f00277c82 */ /* 0x000fe40008000000 */
[----:B------:R-:W-:-:S04]  /*1160*/  USHF.R.S32.HI UR5, URZ, 0x1f, UR4 ;  /* 0x0000001f3f057899 */ /* 0x000fc80008011404 */
[----:B------:R-:W-:-:S04]  /*1170*/  ULEA.HI UR5, UR5, UR4, URZ, 0x5 ;  /* 0x0000000405057291 */ /* 0x000fc8000f8f283f */
[----:B------:R-:W-:-:S12]  /*1180*/  USHF.R.S32.HI UR40, URZ, 0x5, UR5 ;  /* 0x000000053f287899 */ /* 0x000fd80008011405 */
.L_x_290:
[----:B------:R-:W-:Y:S01]  /*1190*/  LOP3.LUT R0, R18, 0x80, RZ, 0xc0, !PT ;  /* 0x0000008012007812 */ /* 0x000fe200078ec0ff */
[----:B--2---:R-:W2:Y:S01]  /*11a0*/  S2UR UR7, SR_CgaCtaId ;  /* 0x00000000000779c3 */ /* 0x004ea20000008800 */
[----:B------:R-:W-:Y:S02]  /*11b0*/  UMOV UR6, 0x400 ;  /* 0x0000040000067882 */ /* 0x000fe40000000000 */
[----:B------:R-:W-:-:S06]  /*11c0*/  SHF.R.U32.HI R0, RZ, 0x7, R0 ;  /* 0x00000007ff007819 */ /* 0x000fcc0000011600 */
[----:B---3--:R-:W3:Y:S01]  /*11d0*/  SHFL.IDX PT, R0, R0, RZ, 0x1f ;  /* 0x00001fff00007589 */ /* 0x008ee200000e0000 */
[----:B--2---:R-:W-:Y:S01]  /*11e0*/  ULEA UR6, UR7, UR6, 0x18 ;  /* 0x0000000607067291 */ /* 0x004fe2000f8ec03f */
[----:B---3--:R-:W-:-:S13]  /*11f0*/  R2UR UR4, R0 ;  /* 0x00000000000472ca */ /* 0x008fda00000e0000 */
[----:B------:R-:W-:-:S04]  /*1200*/  ULEA.HI UR5, UR4, UR4, URZ, 0x1 ;  /* 0x0000000404057291 */ /* 0x000fc8000f8f083f */
[----:B------:R-:W-:-:S04]  /*1210*/  ULOP3.LUT UR5, UR5, 0x7fffe, URZ, 0xc0, !UPT ;  /* 0x0007fffe05057892 */ /* 0x000fc8000f8ec03f */
[----:B------:R-:W-:-:S03]  /*1220*/  UIADD3 UR5, UR4, -UR5, URZ ;  /* 0x8000000504057290 */ /* 0x000fc6000fffe03f */
[----:B------:R-:W-:Y:S01]  /*1230*/  ULDC UR4, c[0x0][0x28c] ;  /* 0x0000a30000047ab9 */ /* 0x000fe20000000800 */
[----:B------:R-:W-:Y:S01]  /*1240*/  ULEA UR5, UR5, UR6, 0xd ;  /* 0x0000000605057291 */ /* 0x000fe2000f8e683f */
[----:B------:R-:W-:-:S03]  /*1250*/  ISETP.LT.AND P0, PT, RZ, UR4, PT ;  /* 0x00000004ff007c0c */ /* 0x000fc6000bf01270 */
[----:B------:R-:W-:-:S04]  /*1260*/  UIADD3 UR5, UR5, 0x100, URZ ;  /* 0x0000010005057890 */ /* 0x000fc8000fffe03f */
[----:B------:R-:W-:-:S04]  /*1270*/  USHF.R.U32.HI UR5, URZ, 0x4, UR5 ;  /* 0x000000043f057899 */ /* 0x000fc80008011605 */
[----:B------:R-:W-:Y:S02]  /*1280*/  ULOP3.LUT UR41, UR5, 0x3fff, URZ, 0xc0, !UPT ;  /* 0x00003fff05297892 */ /* 0x000fe4000f8ec03f */
[----:B-1--4-:R-:W-:Y:S10]  /*1290*/  @P0 BRA `(.L_x_17) ;  /* 0x0000000000400947 */ /* 0x012ff40003800000 */
[----:B------:R-:W-:Y:S01]  /*12a0*/  MOV R0, 0x0 ;  /* 0x0000000000007802 */ /* 0x000fe20000000f00 */
[----:B------:R-:W-:Y:S01]  /*12b0*/  ULDC.64 UR4, c[0x4][0x68] ;  /* 0x01001a0000047ab9 */ /* 0x000fe20000000a00 */
[----:B------:R-:W-:Y:S01]  /*12c0*/  ULDC.64 UR6, c[0x4][0x8] ;  /* 0x0100020000067ab9 */ /* 0x000fe20000000a00 */
[----:B01----:R-:W-:Y:S01]  /*12d0*/  IMAD.U32 R4, RZ, RZ, UR4 ;  /* 0x00000004ff047e24 */ /* 0x003fe2000f8e00ff */
[----:B------:R0:W1:Y:S01]  /*12e0*/  LDC.64 R14, c[0x4][R0] ;  /* 0x01000000000e7b82 */ /* 0x0000620000000a00 */
[----:B------:R-:W-:Y:S01]  /*12f0*/  IMAD.U32 R5, RZ, RZ, UR5 ;  /* 0x00000005ff057e24 */ /* 0x000fe2000f8e00ff */
[----:B------:R-:W-:Y:S01]  /*1300*/  ULDC.64 UR4, c[0x4][0x70] ;  /* 0x01001c0000047ab9 */ /* 0x000fe20000000a00 */
[----:B------:R-:W-:Y:S02]  /*1310*/  IMAD.U32 R10, RZ, RZ, UR6 ;  /* 0x00000006ff0a7e24 */ /* 0x000fe4000f8e00ff */
[----:B------:R-:W-:Y:S02]  /*1320*/  IMAD.U32 R6, RZ, RZ, UR4 ;  /* 0x00000004ff067e24 */ /* 0x000fe4000f8e00ff */
[----:B------:R-:W-:-:S02]  /*1330*/  IMAD.U32 R7, RZ, RZ, UR5 ;  /* 0x00000005ff077e24 */ /* 0x000fc4000f8e00ff */
[----:B------:R-:W-:Y:S02]  /*1340*/  IMAD.U32 R11, RZ, RZ, UR7 ;  /* 0x00000007ff0b7e24 */ /* 0x000fe4000f8e00ff */
[----:B------:R-:W-:Y:S02]  /*1350*/  IMAD.MOV.U32 R8, RZ, RZ, 0x1e1 ;  /* 0x000001e1ff087424 */ /* 0x000fe400078e00ff */
[----:B------:R-:W-:Y:S02]  /*1360*/  IMAD.MOV.U32 R12, RZ, RZ, 0x1 ;  /* 0x00000001ff0c7424 */ /* 0x000fe400078e00ff */
[----:B0-----:R-:W-:-:S07]  /*1370*/  IMAD.MOV.U32 R13, RZ, RZ, RZ ;  /* 0x000000ffff0d7224 */ /* 0x001fce00078e00ff */
[----:B------:R-:W-:-:S07]  /*1380*/  LEPC R20, `(.L_x_17) ;  /* 0x000000001014794e */ /* 0x000fce0000000000 */
[----:B-1---5:R-:W-:Y:S05]  /*1390*/  CALL.ABS.NOINC R14 ;  /* 0x000000000e007343 */ /* 0x022fea0003c00000 */
.L_x_17:
[----:B------:R-:W-:-:S13]  /*13a0*/  ISETP.NE.AND P0, PT, R157, 0x3, PT ;  /* 0x000000039d00780c */ /* 0x000fda0003f05270 */
[----:B------:R-:W-:Y:S05]  /*13b0*/  @!P0 BRA `(.L_x_18) ;  /* 0x0000000000048947 */ /* 0x000fea0003800000 */
[----:B------:R-:W-:Y:S01]  /*13c0*/  BPT.TRAP 0x1 ;  /* 0x000000040000795c */ /* 0x000fe20000300000 */
.L_x_18:
[----:B------:R-:W2:Y:S01]  /*13d0*/  S2UR UR5, SR_CgaCtaId ;  /* 0x00000000000579c3 */ /* 0x000ea20000008800 */
[----:B------:R-:W-:Y:S01]  /*13e0*/  UMOV UR4, 0x400 ;  /* 0x0000040000047882 */ /* 0x000fe20000000000 */
[----:B------:R-:W-:Y:S02]  /*13f0*/  IMAD.U32 R0, RZ, RZ, UR38 ;  /* 0x00000026ff007e24 */ /* 0x000fe4000f8e00ff */
[----:B------:R-:W-:-:S03]  /*1400*/  IMAD.U32 R3, RZ, RZ, UR39 ;  /* 0x00000027ff037e24 */ /* 0x000fc6000f8e00ff */
[----:B------:R-:W-:Y:S01]  /*1410*/  SHF.L.U32 R0, R0, 0x1f, RZ ;  /* 0x0000001f00007819 */ /* 0x000fe200000006ff */
[----:B--2---:R-:W-:-:S06]  /*1420*/  ULEA UR4, UR5, UR4, 0x18 ;  /* 0x0000000405047291 */ /* 0x004fcc000f8ec03f */
[----:B------:R-:W-:-:S04]  /*1430*/  IMAD.U32 R6, RZ, RZ, UR4 ;  /* 0x00000004ff067e24 */ /* 0x000fc8000f8e00ff */
[----:B------:R-:W-:-:S04]  /*1440*/  IMAD R3, R3, 0x8, R6 ;  /* 0x0000000803037824 */ /* 0x000fc800078e0206 */
[----:B------:R2:W3:Y:S01]  /*1450*/  SYNCS.PHASECHK.TRANS64.TRYWAIT P1, [R3+URZ], R0 ;  /* 0x00000000030075a7 */ /* 0x0004e2000802017f */
[----:B------:R-:W-:Y:S05]  /*1460*/  @!P0 BRA `(.L_x_19) ;  /* 0x0000000000048947 */ /* 0x000fea0003800000 */
[----:B------:R-:W-:Y:S01]  /*1470*/  BPT.TRAP 0x1 ;  /* 0x000000040000795c */ /* 0x000fe20000300000 */
.L_x_19:
[----:B---3--:R-:W-:Y:S05]  /*1480*/  @P1 BRA `(.L_x_20) ;  /* 0x0000000000081947 */ /* 0x008fea0003800000 */
[----:B------:R-:W3:Y:S02]  /*1490*/  SYNCS.PHASECHK.TRANS64.TRYWAIT P1, [R3+URZ], R0 ;  /* 0x00000000030075a7 */ /* 0x000ee4000802017f */
[----:B---3--:R-:W-:Y:S05]  /*14a0*/  @!P1 BRA `(.L_x_21) ;  /* 0x000000a000d49947 */ /* 0x008fea0003800000 */
.L_x_20:
[----:B------:R-:W-:-:S04]  /*14b0*/  UISETP.LT.AND UP0, UPT, UR40, 0x1, UPT ;  /* 0x000000012800788c */ /* 0x000fc8000bf01270 */
[----:B------:R-:W-:-:S06]  /*14c0*/  USEL UR4, UR40, 0x1, UP0 ;  /* 0x0000000128047887 */ /* 0x000fcc0008000000 */
[----:B--23--:R-:W-:Y:S01]  /*14d0*/  IMAD.U32 R0, RZ, RZ, UR4 ;  /* 0x00000004ff007e24 */ /* 0x00cfe2000f8e00ff */
[----:B------:R-:W-:Y:S05]  /*14e0*/  WARPSYNC.ALL ;  /* 0x0000000000007948 */ /* 0x000fea0003800000 */
[----:B------:R-:W-:-:S04]  /*14f0*/  IADD3 R0, -R0, UR40, RZ ;  /* 0x0000002800007c10 */ /* 0x000fc8000fffe1ff */
[----:B------:R-:W-:Y:S02]  /*1500*/  ISETP.GE.AND P1, PT, R0, 0x1, PT ;  /* 0x000000010000780c */ /* 0x000fe40003f26270 */
[----:B------:R-:W-:Y:S01]  /*1510*/  R2UR UR4, R6 ;  /* 0x00000000060472ca */ /* 0x000fe200000e0000 */
[----:B------:R-:W-:Y:S01]  /*1520*/  WARPGROUP.ARRIVE ;  /* 0x00000000000079c5 */ /* 0x000fe20000000000 */
[----:B------:R-:W-:Y:S01]  /*1530*/  UMOV UR9, 0x40000040 ;  /* 0x4000004000097882 */ /* 0x000fe20000000000 */
[----:B------:R-:W-:-:S10]  /*1540*/  UMOV UR11, 0x40000040 ;  /* 0x40000040000b7882 */ /* 0x000fd40000000000 */
[----:B------:R-:W-:-:S04]  /*1550*/  UIADD3 UR4, UR4, 0x10100, URZ ;  /* 0x0001010004047890 */ /* 0x000fc8000fffe03f */
[----:B------:R-:W-:-:S04]  /*1560*/  USHF.R.U32.HI UR4, URZ, 0x4, UR4 ;  /* 0x000000043f047899 */ /* 0x000fc80008011604 */
[----:B------:R-:W-:Y:S02]  /*1570*/  ULOP3.LUT UR5, UR4, 0x3fff, URZ, 0xc0, !UPT ;  /* 0x00003fff04057892 */ /* 0x000fe4000f8ec03f */
[----:B------:R-:W-:Y:S02]  /*1580*/  ULOP3.LUT UR4, UR41, 0x10000, URZ, 0xfc, !UPT ;  /* 0x0001000029047892 */ /* 0x000fe4000f8efc3f */
[----:B------:R-:W-:Y:S02]  /*1590*/  ULOP3.LUT UR5, UR5, 0x10000, URZ, 0xfc, !UPT ;  /* 0x0001000005057892 */ /* 0x000fe4000f8efc3f */
[----:B------:R-:W-:Y:S02]  /*15a0*/  ULEA UR6, UR39, UR4, 0xa ;  /* 0x0000000427067291 */ /* 0x000fe4000f8e503f */
[----:B------:R-:W-:-:S05]  /*15b0*/  ULEA UR7, UR39, UR5, 0xb ;  /* 0x0000000527077291 */ /* 0x000fca000f8e583f */
[----:B------:R-:W-:Y:S02]  /*15c0*/  UMOV UR8, UR6 ;  /* 0x0000000600087c82 */ /* 0x000fe40008000000 */
[----:B------:R-:W-:Y:S02]  /*15d0*/  UMOV UR10, UR7 ;  /* 0x00000007000a7c82 */ /* 0x000fe40008000000 */
[----:B------:R-:W-:Y:S01]  /*15e0*/  HGMMA.64x256x8.F32.TF32 R24, gdesc[UR8], RZ, !UPT, gsb0 ;  /* 0x07e00000081879f0 */ /* 0x000fe2000c0028ff */
[----:B------:R-:W-:Y:S02]  /*15f0*/  UIADD3 UR8, UR6, 0x2, URZ ;  /* 0x0000000206087890 */ /* 0x000fe4000fffe03f */
[----:B------:R-:W-:Y:S01]  /*1600*/  UIADD3 UR10, UR7, 0x2, URZ ;  /* 0x00000002070a7890 */ /* 0x000fe2000fffe03f */
[----:B------:R-:W-:Y:S01]  /*1610*/  UMOV UR9, 0x40000040 ;  /* 0x4000004000097882 */ /* 0x000fe20000000000 */
[----:B------:R-:W-:Y:S01]  /*1620*/  UMOV UR11, 0x40000040 ;  /* 0x40000040000b7882 */ /* 0x000fe20000000000 */
[----:B------:R-:W-:-:S02]  /*1630*/  WARPGROUP.DEPBAR.LE gsb0, 0x0 ;  /* 0x00008000000079c5 */ /* 0x000fc40000010000 */
[----:B------:R-:W-:-:S15]  /*1640*/  WARPGROUP.ARRIVE ;  /* 0x00000000000079c5 */ /* 0x000fde0000000000 */
[----:B------:R-:W-:-:S05]  /*1650*/  NOP ;  /* 0x0000000000007918 */ /* 0x000fca0000000000 */
[----:B------:R-:W-:Y:S01]  /*1660*/  HGMMA.64x256x8.F32.TF32 R24, gdesc[UR8], R24, gsb0 ;  /* 0x07e00000081879f0 */ /* 0x000fe20008002818 */
[----:B------:R-:W-:Y:S02]  /*1670*/  UIADD3 UR8, UR6, 0x4, URZ ;  /* 0x0000000406087890 */ /* 0x000fe4000fffe03f */
[----:B------:R-:W-:Y:S01]  /*1680*/  UIADD3 UR10, UR7, 0x4, URZ ;  /* 0x00000004070a7890 */ /* 0x000fe2000fffe03f */
[----:B------:R-:W-:Y:S01]  /*1690*/  UMOV UR9, 0x40000040 ;  /* 0x4000004000097882 */ /* 0x000fe20000000000 */
[----:B------:R-:W-:Y:S01]  /*16a0*/  UMOV UR11, 0x40000040 ;  /* 0x40000040000b7882 */ /* 0x000fe20000000000 */
[----:B------:R-:W-:Y:S02]  /*16b0*/  WARPGROUP.DEPBAR.LE gsb0, 0x0 ;  /* 0x00008000000079c5 */ /* 0x000fe40000010000 */
        /* <DEDUP_REMOVED lines=10> */
[----:B------:R-:W-:Y:S03]  /*1760*/  HGMMA.64x256x8.F32.TF32 R24, gdesc[UR8], R24, gsb0 ;  /* 0x07e00000081879f0 */ /* 0x000fe60008002818 */
[----:B------:R-:W-:Y:S02]  /*1770*/  WARPGROUP.DEPBAR.LE gsb0, 0x0 ;  /* 0x00008000000079c5 */ /* 0x000fe40000010000 */
[----:B------:R-:W-:Y:S05]  /*1780*/  @!P1 BRA `(.L_x_22) ;  /* 0x0000000400309947 */ /* 0x000fea0003800000 */
[----:B------:R-:W-:Y:S02]  /*1790*/  UIADD3 UR6, UR39, 0x1, URZ ;  /* 0x0000000127067890 */ /* 0x000fe4000fffe03f */
[----:B------:R-:W-:Y:S02]  /*17a0*/  IMAD.U32 R3, RZ, RZ, UR39 ;  /* 0x00000027ff037e24 */ /* 0x000fe4000f8e00ff */
[----:B------:R-:W-:-:S04]  /*17b0*/  UISETP.NE.AND UP0, UPT, UR6, 0x4, UPT ;  /* 0x000000040600788c */ /* 0x000fc8000bf05270 */
[----:B------:R-:W-:Y:S02]  /*17c0*/  USEL UR7, URZ, 0x1, UP0 ;  /* 0x000000013f077887 */ /* 0x000fe40008000000 */
[----:B------:R-:W-:Y:S02]  /*17d0*/  USEL UR6, UR6, URZ, UP0 ;  /* 0x0000003f06067287 */ /* 0x000fe40008000000 */
[----:B------:R-:W-:-:S06]  /*17e0*/  ULOP3.LUT UR7, UR38, UR7, URZ, 0x3c, !UPT ;  /* 0x0000000726077292 */ /* 0x000fcc000f8e3c3f */
[----:B------:R-:W-:-:S07]  /*17f0*/  IMAD.U32 R7, RZ, RZ, UR7 ;  /* 0x00000007ff077e24 */ /* 0x000fce000f8e00ff */
.L_x_29:
[----:B------:R-:W-:Y:S05]  /*1800*/  @!P0 BRA `(.L_x_23) ;  /* 0x0000000000048947 */ /* 0x000fea0003800000 */
[----:B------:R-:W-:Y:S01]  /*1810*/  BPT.TRAP 0x1 ;  /* 0x000000040000795c */ /* 0x000fe20000300000 */
.L_x_23:
[----:B------:R-:W2:Y:S01]  /*1820*/  S2UR UR8, SR_CgaCtaId ;  /* 0x00000000000879c3 */ /* 0x000ea20000008800 */
[----:B------:R-:W-:Y:S01]  /*1830*/  UMOV UR7, 0x400 ;  /* 0x0000040000077882 */ /* 0x000fe20000000000 */
[----:B01----:R-:W-:Y:S01]  /*1840*/  IMAD.U32 R5, RZ, RZ, UR6 ;  /* 0x00000006ff057e24 */ /* 0x003fe2000f8e00ff */
[----:B------:R-:W-:Y:S01]  /*1850*/  SHF.L.U32 R4, R7, 0x1f, RZ ;  /* 0x0000001f07047819 */ /* 0x000fe200000006ff */
[----:B--2---:R-:W-:-:S06]  /*1860*/  ULEA UR7, UR8, UR7, 0x18 ;  /* 0x0000000708077291 */ /* 0x004fcc000f8ec03f */
[----:B------:R-:W-:-:S04]  /*1870*/  IMAD.U32 R6, RZ, RZ, UR7 ;  /* 0x00000007ff067e24 */ /* 0x000fc8000f8e00ff */
[----:B------:R-:W-:-:S04]  /*1880*/  IMAD R5, R5, 0x8, R6 ;  /* 0x0000000805057824 */ /* 0x000fc800078e0206 */
[----:B------:R0:W1:Y:S01]  /*1890*/  SYNCS.PHASECHK.TRANS64.TRYWAIT P1, [R5+URZ], R4 ;  /* 0x00000004050075a7 */ /* 0x000062000802017f */
[----:B------:R-:W-:Y:S05]  /*18a0*/  @!P0 BRA `(.L_x_24) ;  /* 0x0000000000048947 */ /* 0x000fea0003800000 */
[----:B------:R-:W-:Y:S01]  /*18b0*/  BPT.TRAP 0x1 ;  /* 0x000000040000795c */ /* 0x000fe20000300000 */
.L_x_24:
[----:B-1----:R-:W-:Y:S05]  /*18c0*/  @P1 BRA `(.L_x_25) ;  /* 0x0000000000081947 */ /* 0x002fea0003800000 */
[----:B------:R-:W1:Y:S02]  /*18d0*/  SYNCS.PHASECHK.TRANS64.TRYWAIT P1, [R5+URZ], R4 ;  /* 0x00000004050075a7 */ /* 0x000e64000802017f */
[----:B-1----:R-:W-:Y:S05]  /*18e0*/  @!P1 BRA `(.L_x_26) ;  /* 0x0000009c00d89947 */ /* 0x002fea0003800000 */
.L_x_25:
[----:B------:R-:W-:Y:S01]  /*18f0*/  ULEA UR7, UR6, UR4, 0xa ;  /* 0x0000000406077291 */ /* 0x000fe2000f8e503f */
[----:B------:R-:W-:Y:S01]  /*1900*/  WARPGROUP.ARRIVE ;  /* 0x00000000000079c5 */ /* 0x000fe20000000000 */
[----:B------:R-:W-:Y:S01]  /*1910*/  ULEA UR12, UR6, UR5, 0xb ;  /* 0x00000005060c7291 */ /* 0x000fe2000f8e583f */
[----:B------:R-:W-:Y:S01]  /*1920*/  UMOV UR9, 0x40000040 ;  /* 0x4000004000097882 */ /* 0x000fe20000000000 */
[----:B------:R-:W-:-:S03]  /*1930*/  UMOV UR11, 0x40000040 ;  /* 0x40000040000b7882 */ /* 0x000fc60000000000 */
[----:B------:R-:W-:Y:S02]  /*1940*/  UMOV UR8, UR7 ;  /* 0x0000000700087c82 */ /* 0x000fe40008000000 */
[----:B------:R-:W-:Y:S02]  /*1950*/  UMOV UR10, UR12 ;  /* 0x0000000c000a7c82 */ /* 0x000fe40008000000 */
[----:B------:R-:W-:Y:S01]  /*1960*/  HGMMA.64x256x8.F32.TF32 R24, gdesc[UR8], R24, gsb0 ;  /* 0x07e00000081879f0 */ /* 0x000fe20008002818 */
        /* <DEDUP_REMOVED lines=26> */
[----:B------:R-:W-:Y:S01]  /*1b10*/  BPT.TRAP 0x1 ;  /* 0x000000040000795c */ /* 0x000fe20000300000 */
.L_x_27:
[----:B------:R-:W-:-:S13]  /*1b20*/  ISETP.NE.AND P1, PT, R156, RZ, PT ;  /* 0x000000ff9c00720c */ /* 0x000fda0003f25270 */
[----:B01----:R-:W-:-:S04]  /*1b30*/  @P1 IMAD R4, R3, 0x8, R6 ;  /* 0x0000000803041824 */ /* 0x003fc800078e0206 */
[----:B------:R-:W-:-:S05]  /*1b40*/  @P1 VIADD R5, R4, 0x20 ;  /* 0x0000002004051836 */ /* 0x000fca0000000000 */
[----:B------:R-:W-:-:S04]  /*1b50*/  @P1 PRMT R5, R22, 0x654, R5 ;  /* 0x0000065416051816 */ /* 0x000fc80000000005 */
[----:B------:R0:W-:Y:S01]  /*1b60*/  @P1 SYNCS.ARRIVE.TRANS64.RED.A1T0 RZ, [R5+URZ], RZ ;  /* 0x000000ff05ff19a7 */ /* 0x0001e2000810043f */
[----:B------:R-:W-:-:S13]  /*1b70*/  ISETP.GT.U32.AND P1, PT, R19, 0x1, PT ;  /* 0x000000011300780c */ /* 0x000fda0003f24070 */
[----:B0-----:R-:W-:Y:S05]  /*1b80*/  @P1 BRA `(.L_x_28) ;  /* 0x0000000000041947 */ /* 0x001fea0003800000 */
[----:B------:R-:W-:Y:S01]  /*1b90*/  BPT.TRAP 0x1 ;  /* 0x000000040000795c */ /* 0x000fe20000300000 */
.L_x_28:
[----:B------:R-:W-:Y:S01]  /*1ba0*/  UIADD3 UR6, UR6, 0x1, URZ ;  /* 0x0000000106067890 */ /* 0x000fe2000fffe03f */
[C---:B------:R-:W-:Y:S01]  /*1bb0*/  ISETP.GT.AND P2, PT, R0.reuse, 0x1, PT ;  /* 0x000000010000780c */ /* 0x040fe20003f44270 */
[----:B------:R-:W-:Y:S02]  /*1bc0*/  VIADD R3, R3, 0x1 ;  /* 0x0000000103037836 */ /* 0x000fe40000000000 */
[----:B------:R-:W-:Y:S01]  /*1bd0*/  UISETP.NE.AND UP0, UPT, UR6, 0x4, UPT ;  /* 0x000000040600788c */ /* 0x000fe2000bf05270 */
[----:B------:R-:W-:Y:S02]  /*1be0*/  VIADD R0, R0, 0xffffffff ;  /* 0xffffffff00007836 */ /* 0x000fe40000000000 */
[C---:B------:R-:W-:Y:S01]  /*1bf0*/  ISETP.NE.AND P1, PT, R3.reuse, 0x4, PT ;  /* 0x000000040300780c */ /* 0x040fe20003f25270 */
[----:B------:R-:W-:Y:S02]  /*1c00*/  USEL UR7, URZ, 0x1, UP0 ;  /* 0x000000013f077887 */ /* 0x000fe40008000000 */
[----:B------:R-:W-:Y:S01]  /*1c10*/  USEL UR6, UR6, URZ, UP0 ;  /* 0x0000003f06067287 */ /* 0x000fe20008000000 */
[----:B------:R-:W-:-:S03]  /*1c20*/  SEL R3, R3, RZ, P1 ;  /* 0x000000ff03037207 */ /* 0x000fc60000800000 */
[----:B------:R-:W-:Y:S01]  /*1c30*/  LOP3.LUT R7, R7, UR7, RZ, 0x3c, !PT ;  /* 0x0000000707077c12 */ /* 0x000fe2000f8e3cff */
[----:B------:R-:W-:Y:S07]  /*1c40*/  @P2 BRA `(.L_x_29) ;  /* 0xfffffff800ec2947 */ /* 0x000fee000383ffff */
.L_x_22:
[----:B------:R-:W2:Y:S02]  /*1c50*/  LDC R0, c[0x0][0x28c] ;  /* 0x0000a300ff007b82 */ /* 0x000ea40000000800 */
[----:B--2---:R-:W-:-:S13]  /*1c60*/  ISETP.GE.AND P1, PT, R0, 0x1, PT ;  /* 0x000000010000780c */ /* 0x004fda0003f26270 */
[----:B------:R-:W-:Y:S05]  /*1c70*/  @!P1 BRA `(.L_x_30) ;  /* 0x0000000000409947 */ /* 0x000fea0003800000 */
[----:B------:R-:W-:Y:S05]  /*1c80*/  @!P0 BRA `(.L_x_31) ;  /* 0x0000000000048947 */ /* 0x000fea0003800000 */
[----:B------:R-:W-:Y:S01]  /*1c90*/  BPT.TRAP 0x1 ;  /* 0x000000040000795c */ /* 0x000fe20000300000 */
.L_x_31:
[----:B------:R-:W-:Y:S01]  /*1ca0*/  ISETP.NE.AND P0, PT, R156, RZ, PT ;  /* 0x000000ff9c00720c */ /* 0x000fe20003f05270 */
[----:B------:R-:W-:-:S12]  /*1cb0*/  UISETP.LT.AND UP1, UPT, UR40, 0x1, UPT ;  /* 0x000000012800788c */ /* 0x000fd8000bf21270 */
[----:B------:R-:W-:-:S05]  /*1cc0*/  VOTEU.ANY UP0, P0 ;  /* 0x00000000003f7886 */ /* 0x000fca0000000100 */
[----:B------:R-:W-:-:S04]  /*1cd0*/  @UP0 USEL UR4, UR40, 0x1, UP1 ;  /* 0x0000000128040887 */ /* 0x000fc80008800000 */
[----:B------:R-:W-:-:S06]  /*1ce0*/  @UP0 UIADD3 UR4, UR39, UR40, -UR4 ;  /* 0x0000002827040290 */ /* 0x000fcc000fffe804 */
[----:B------:R-:W-:-:S04]  /*1cf0*/  IMAD.U32 R0, RZ, RZ, UR4 ;  /* 0x00000004ff007e24 */ /* 0x000fc8000f8e00ff */
[----:B------:R-:W-:-:S05]  /*1d00*/  @P0 IMAD.SHL.U32 R0, R0, 0x8, RZ ;  /* 0x0000000800000824 */ /* 0x000fca00078e00ff */
[----:B------:R-:W-:-:S04]  /*1d10*/  @P0 LOP3.LUT R0, R0, 0x18, RZ, 0xc0, !PT ;  /* 0x0000001800000812 */ /* 0x000fc800078ec0ff */
[----:B------:R-:W-:-:S04]  /*1d20*/  @P0 IADD3 R3, R6, 0x20, R0 ;  /* 0x0000002006030810 */ /* 0x000fc80007ffe000 */
[----:B------:R-:W-:-:S04]  /*1d30*/  @P0 PRMT R3, R22, 0x654, R3 ;  /* 0x0000065416030816 */ /* 0x000fc80000000003 */
[----:B------:R2:W-:Y:S01]  /*1d40*/  @P0 SYNCS.ARRIVE.TRANS64.RED.A1T0 RZ, [R3+URZ], RZ ;  /* 0x000000ff03ff09a7 */ /* 0x0005e2000810043f */
[----:B------:R-:W-:-:S13]  /*1d50*/  ISETP.GT.U32.AND P0, PT, R19, 0x1, PT ;  /* 0x000000011300780c */ /* 0x000fda0003f04070 */
[----:B--2---:R-:W-:Y:S05]  /*1d60*/  @P0 BRA `(.L_x_30) ;  /* 0x0000000000040947 */ /* 0x004fea0003800000 */
[----:B------:R-:W-:Y:S01]  /*1d70*/  BPT.TRAP 0x1 ;  /* 0x000000040000795c */ /* 0x000fe20000300000 */
.L_x_30:
[----:B------:R-:W2:Y:S01]  /*1d80*/  LDC R7, c[0x0][0x288] ;  /* 0x0000a200ff077b82 */ /* 0x000ea20000000800 */
[--C-:B------:R-:W-:Y:S01]  /*1d90*/  SHF.R.U32.HI R0, RZ, 0x2, R18.reuse ;  /* 0x00000002ff007819 */ /* 0x100fe20000011612 */
[----:B------:R-:W-:Y:S01]  /*1da0*/  UIADD3 UR39, UR40, UR39, URZ ;  /* 0x0000002728277290 */ /* 0x000fe2000fffe03f */
[----:B01----:R-:W-:Y:S01]  /*1db0*/  LOP3.LUT R4, R18, 0x60, RZ, 0xc0, !PT ;  /* 0x0000006012047812 */ /* 0x003fe200078ec0ff */
[----:B------:R-:W-:Y:S01]  /*1dc0*/  ULDC UR8, c[0x0][0x284] ;  /* 0x0000a10000087ab9 */ /* 0x000fe20000000800 */
[----:B------:R-:W-:Y:S01]  /*1dd0*/  SHF.R.U32.HI R5, RZ, 0x7, R18 ;  /* 0x00000007ff057819 */ /* 0x000fe20000011612 */
[----:B------:R-:W-:Y:S01]  /*1de0*/  USHF.R.U32.HI UR4, URZ, 0x2, UR39 ;  /* 0x000000023f047899 */ /* 0x000fe20008011627 */
[----:B------:R-:W-:Y:S01]  /*1df0*/  LOP3.LUT R3, R0, 0x7, RZ, 0xc0, !PT ;  /* 0x0000000700037812 */ /* 0x000fe200078ec0ff */
[----:B------:R-:W-:Y:S01]  /*1e00*/  UISETP.GT.U32.AND UP1, UPT, UR39, 0x3, UPT ;  /* 0x000000032700788c */ /* 0x000fe2000bf24070 */
[----:B------:R-:W-:Y:S01]  /*1e10*/  SHF.R.U32.HI R10, RZ, 0x1, R4 ;  /* 0x00000001ff0a7819 */ /* 0x000fe20000011604 */
[----:B------:R-:W-:Y:S01]  /*1e20*/  IMAD.SHL.U32 R4, R18, 0x2, RZ ;  /* 0x0000000212047824 */ /* 0x000fe200078e00ff */
[----:B------:R-:W-:Y:S01]  /*1e30*/  LOP3.LUT R0, R5, 0x1, RZ, 0xc0, !PT ;  /* 0x0000000105007812 */ /* 0x000fe200078ec0ff */
[----:B------:R-:W-:Y:S01]  /*1e40*/  ULOP3.LUT UR4, UR4, 0x1, URZ, 0xc0, !UPT ;  /* 0x0000000104047892 */ /* 0x000fe2000f8ec03f */
[----:B------:R-:W-:Y:S01]  /*1e50*/  IADD3 R5, RZ, -R10, -R3 ;  /* 0x8000000aff057210 */ /* 0x000fe20007ffe803 */
[----:B------:R-:W-:Y:S01]  /*1e60*/  ULDC.64 UR6, c[0x0][0x5d0] ;  /* 0x0001740000067ab9 */ /* 0x000fe20000000a00 */
[----:B------:R-:W-:Y:S01]  /*1e70*/  LOP3.LUT R9, R4, 0x6, RZ, 0xc0, !PT ;  /* 0x0000000604097812 */ /* 0x000fe200078ec0ff */
[C---:B------:R-:W-:Y:S01]  /*1e80*/  IMAD.SHL.U32 R6, R0.reuse, 0x40, RZ ;  /* 0x0000004000067824 */ /* 0x040fe200078e00ff */
[----:B------:R-:W-:Y:S01]  /*1e90*/  UISETP.NE.U32.AND UP0, UPT, UR4, 0x1, UPT ;  /* 0x000000010400788c */ /* 0x000fe2000bf05070 */
[----:B------:R-:W-:Y:S01]  /*1ea0*/  IMAD R11, R0, -0x40, R5 ;  /* 0xffffffc0000b7824 */ /* 0x000fe200078e0205 */
[----:B------:R-:W-:Y:S01]  /*1eb0*/  LOP3.LUT R0, R18, 0x3, RZ, 0xc0, !PT ;  /* 0x0000000312007812 */ /* 0x000fe200078ec0ff */
[----:B------:R-:W-:Y:S01]  /*1ec0*/  UISETP.LT.U32.AND UP1, UPT, UR40, 0x4, UP1 ;  /* 0x000000042800788c */ /* 0x000fe20008f21070 */
[----:B------:R-:W-:Y:S01]  /*1ed0*/  PRMT R8, R9, 0x6540, R152 ;  /* 0x0000654009087816 */ /* 0x000fe20000000098 */
[----:B------:R-:W-:Y:S01]  /*1ee0*/  IMAD.SHL.U32 R152, R152, 0x100, RZ ;  /* 0x0000010098987824 */ /* 0x000fe200078e00ff */
[----:B------:R-:W-:Y:S01]  /*1ef0*/  SHF.R.S32.HI R21, RZ, 0x1f, R23 ;  /* 0x0000001fff157819 */ /* 0x000fe20000011417 */
[----:B--2---:R-:W-:Y:S01]  /*1f00*/  IMAD R13, R0, -0x2, R7 ;  /* 0xfffffffe000d7824 */ /* 0x004fe200078e0207 */
[----:B------:R-:W-:Y:S01]  /*1f10*/  UISETP.GT.U32.AND UP0, UPT, UR40, 0x3, !UP0 ;  /* 0x000000032800788c */ /* 0x000fe2000c704070 */
[----:B------:R-:W-:Y:S01]  /*1f20*/  IMAD.SHL.U32 R0, R153, 0x80, RZ ;  /* 0x0000008099007824 */ /* 0x000fe200078e00ff */
[----:B------:R-:W-:Y:S01]  /*1f30*/  ISETP.GE.AND P0, PT, R152, R7, PT ;  /* 0x000000079800720c */ /* 0x000fe20003f06270 */
[----:B------:R-:W-:Y:S01]  /*1f40*/  IMAD R4, R21, UR6, RZ ;  /* 0x0000000615047c24 */ /* 0x000fe2000f8e02ff */
[----:B------:R-:W-:Y:S01]  /*1f50*/  SHF.R.S32.HI R9, RZ, 0x1f, R8 ;  /* 0x0000001fff097819 */ /* 0x000fe20000011408 */
[----:B------:R-:W-:Y:S01]  /*1f60*/  USEL UR5, URZ, 0x1, !UP1 ;  /* 0x000000013f057887 */ /* 0x000fe2000c800000 */
[----:B------:R-:W-:Y:S01]  /*1f70*/  ISETP.GE.OR P0, PT, R0, UR8, P0 ;  /* 0x0000000800007c0c */ /* 0x000fe20008706670 */
[----:B------:R-:W-:Y:S01]  /*1f80*/  USEL UR4, URZ, 0x1, !UP0 ;  /* 0x000000013f047887 */ /* 0x000fe2000c000000 */
[----:B------:R-:W-:Y:S01]  /*1f90*/  LOP3.LUT R3, R6, 0x40, R3, 0xe2, !PT ;  /* 0x0000004006037812 */ /* 0x000fe200078ee203 */
[----:B------:R-:W-:Y:S01]  /*1fa0*/  IMAD.WIDE R6, R153, 0x80, RZ ;  /* 0x0000008099067825 */ /* 0x000fe200078e02ff */
[----:B------:R-:W-:Y:S01]  /*1fb0*/  ULOP3.LUT UR39, UR39, 0x3, URZ, 0xc0, !UPT ;  /* 0x0000000327277892 */ /* 0x000fe2000f8ec03f */
[----:B------:R-:W-:Y:S01]  /*1fc0*/  IADD3 R0, -R0, UR8, R11 ;  /* 0x0000000800007c10 */ /* 0x000fe2000fffe10b */
[----:B------:R-:W-:Y:S01]  /*1fd0*/  ULOP3.LUT UR38, UR4, UR38, UR5, 0x96, !UPT ;  /* 0x0000002604267292 */ /* 0x000fe2000f8e9605 */
[C---:B------:R-:W-:Y:S01]  /*1fe0*/  IMAD R15, R23.reuse, UR7, R4 ;  /* 0x00000007170f7c24 */ /* 0x040fe2000f8e0204 */
[----:B------:R-:W-:Y:S01]  /*1ff0*/  LOP3.LUT R171, R6, R3, R10, 0xfe, !PT ;  /* 0x0000000306ab7212 */ /* 0x000fe200078efe0a */
[----:B------:R-:W-:-:S04]  /*2000*/  IMAD.WIDE.U32 R4, R23, UR6, R8 ;  /* 0x0000000617047c25 */ /* 0x000fc8000f8e0008 */
[----:B------:R-:W-:Y:S02]  /*2010*/  IMAD.IADD R5, R5, 0x1, R15 ;  /* 0x0000000105057824 */ /* 0x000fe400078e020f */
[----:B------:R-:W-:Y:S02]  /*2020*/  IMAD.IADD R3, R13, 0x1, -R152 ;  /* 0x000000010d037824 */ /* 0x000fe400078e0a98 */
[----:B------:R-:W-:Y:S01]  /*2030*/  IMAD.MOV.U32 R153, RZ, RZ, -0x1 ;  /* 0xffffffffff997424 */ /* 0x000fe200078e00ff */
[----:B------:R-:W-:Y:S06]  /*2040*/  @P0 BRA `(.L_x_32) ;  /* 0x0000007800d80947 */ /* 0x000fec0003800000 */
[----:B------:R-:W0:Y:S01]  /*2050*/  LDC.64 R10, c[0x0][0x5c8] ;  /* 0x00017200ff0a7b82 */ /* 0x000e220000000a00 */
[----:B-----5:R-:W-:Y:S01]  /*2060*/  FSETP.NEU.AND P0, PT, R155, RZ, PT ;  /* 0x000000ff9b00720b */ /* 0x020fe20003f0d000 */
[----:B------:R-:W-:Y:S01]  /*2070*/  BSSY B0, `(.L_x_32) ;  /* 0x00007b3000007945 */ /* 0x000fe20003800000 */
[----:B------:R-:W-:-:S04]  /*2080*/  ISETP.GT.AND P2, PT, R3, RZ, PT ;  /* 0x000000ff0300720c */ /* 0x000fc80003f44270 */
[----:B------:R-:W-:Y:S01]  /*2090*/  ISETP.GT.AND P4, PT, R0, RZ, P2 ;  /* 0x000000ff0000720c */ /* 0x000fe20001784270 */
[-C--:B0-----:R-:W-:Y:S02]  /*20a0*/  IMAD R12, R7, R10.reuse, RZ ;  /* 0x0000000a070c7224 */ /* 0x081fe400078e02ff */
[----:B------:R-:W-:-:S04]  /*20b0*/  IMAD.WIDE.U32 R162, R171, R10, R4 ;  /* 0x0000000aaba27225 */ /* 0x000fc800078e0004 */
[----:B------:R-:W-:-:S04]  /*20c0*/  IMAD R5, R171, R11, R12 ;  /* 0x0000000bab057224 */ /* 0x000fc800078e020c */
[----:B------:R-:W-:Y:S01]  /*20d0*/  IMAD.IADD R173, R163, 0x1, R5 ;  /* 0x00000001a3ad7824 */ /* 0x000fe200078e0205 */
[----:B------:R-:W-:Y:S06]  /*20e0*/  @!P0 BRA `(.L_x_33) ;  /* 0x0000005400948947 */ /* 0x000fec0003800000 */
[----:B------:R-:W0:Y:S01]  /*20f0*/  LDC.64 R14, c[0x0][0x5b8] ;  /* 0x00016e00ff0e7b82 */ /* 0x000e220000000a00 */
[----:B------:R-:W-:-:S07]  /*2100*/  ULDC.64 UR4, c[0x0][0x5c0] ;  /* 0x0001700000047ab9 */ /* 0x000fce0000000a00 */
[----:B------:R-:W1:Y:S08]  /*2110*/  LDC.64 R168, c[0x0][0x5b0] ;  /* 0x00016c00ffa87b82 */ /* 0x000e700000000a00 */
[----:B------:R-:W2:Y:S01]  /*2120*/  LDC.64 R12, c[0x0][0x5a8] ;  /* 0x00016a00ff0c7b82 */ /* 0x000ea20000000a00 */
[-C--:B0-----:R-:W-:Y:S02]  /*2130*/  IMAD R4, R21, R14.reuse, RZ ;  /* 0x0000000e15047224 */ /* 0x081fe400078e02ff */
[----:B------:R-:W-:-:S04]  /*2140*/  IMAD.WIDE.U32 R164, R23, R14, R8 ;  /* 0x0000000e17a47225 */ /* 0x000fc800078e0008 */
[----:B------:R-:W-:Y:S02]  /*2150*/  IMAD R163, R23, R15, R4 ;  /* 0x0000000f17a37224 */ /* 0x000fe400078e0204 */
[-C--:B-1----:R-:W-:Y:S02]  /*2160*/  IMAD R6, R7, R168.reuse, RZ ;  /* 0x000000a807067224 */ /* 0x082fe400078e02ff */
[----:B------:R-:W-:Y:S02]  /*2170*/  IMAD.IADD R21, R165, 0x1, R163 ;  /* 0x00000001a5157824 */ /* 0x000fe400078e02a3 */
[----:B------:R-:W-:Y:S02]  /*2180*/  IMAD.MOV.U32 R20, RZ, RZ, R164 ;  /* 0x000000ffff147224 */ /* 0x000fe400078e00a4 */
[C---:B------:R-:W-:Y:S02]  /*2190*/  IMAD R167, R171.reuse, R169, R6 ;  /* 0x000000a9aba77224 */ /* 0x040fe400078e0206 */
[----:B------:R-:W-:-:S04]  /*21a0*/  IMAD.WIDE.U32 R4, R171, R168, R20 ;  /* 0x000000a8ab047225 */ /* 0x000fc800078e0014 */
[----:B------:R-:W-:Y:S01]  /*21b0*/  IMAD.IADD R5, R5, 0x1, R167 ;  /* 0x0000000105057824 */ /* 0x000fe200078e02a7 */
[----:B--2---:R-:W-:-:S04]  /*21c0*/  LEA R6, P0, R4, R12, 0x2 ;  /* 0x0000000c04067211 */ /* 0x004fc800078010ff */
[----:B------:R-:W-:-:S05]  /*21d0*/  LEA.HI.X R7, R4, R13, R5, 0x2, P0 ;  /* 0x0000000d04077211 */ /* 0x000fca00000f1405 */
[----:B------:R0:W2:Y:S01]  /*21e0*/  @P4 LDG.E.LTC128B R15, desc[UR36][R6.64] ;  /* 0x00000024060f4981 */ /* 0x0000a2000c1e1920 */
[----:B------:R-:W-:Y:S01]  /*21f0*/  IMAD.WIDE.U32 R4, R171, R168, R8 ;  /* 0x000000a8ab047225 */ /* 0x000fe200078e0008 */
[----:B------:R-:W-:Y:S01]  /*2200*/  ISETP.GT.AND P0, PT, R3, 0x1, PT ;  /* 0x000000010300780c */ /* 0x000fe20003f04270 */
[----:B------:R-:W-:Y:S02]  /*2210*/  BSSY B1, `(.L_x_34) ;  /* 0x0000013000017945 */ /* 0x000fe40003800000 */
[----:B------:R-:W-:Y:S02]  /*2220*/  IMAD.IADD R5, R167, 0x1, R5 ;  /* 0x00000001a7057824 */ /* 0x000fe400078e0205 */
[----:B------:R-:W-:Y:S02]  /*2230*/  IMAD.SHL.U32 R160, R168, 0x8, RZ ;  /* 0x00000008a8a07824 */ /* 0x000fe400078e00ff */
[----:B------:R-:W-:Y:S01]  /*2240*/  IMAD.WIDE.U32 R158, R23, R14, R4 ;  /* 0x0000000e179e7225 */ /* 0x000fe200078e0004 */
[----:B------:R-:W-:-:S03]  /*2250*/  LEA R4, P1, R162, UR4, 0x2 ;  /* 0x00000004a2047c11 */ /* 0x000fc6000f8210ff */
[----:B0-----:R-:W-:Y:S01]  /*2260*/  IMAD.IADD R7, R163, 0x1, R159 ;  /* 0x00000001a3077824 */ /* 0x001fe200078e029f */
[----:B------:R-:W-:Y:S02]  /*2270*/  LEA.HI.X R5, R162, UR5, R173, 0x2, P1 ;  /* 0x00000005a2057c11 */ /* 0x000fe400088f14ad */
[----:B------:R-:W-:Y:S02]  /*2280*/  ISETP.GT.AND P1, PT, R0, RZ, P0 ;  /* 0x000000ff0000720c */ /* 0x000fe40000724270 */
[----:B------:R-:W-:-:S04]  /*2290*/  LEA R6, P3, R158, R12, 0x2 ;  /* 0x0000000c9e067211 */ /* 0x000fc800078610ff */
[----:B------:R-:W-:Y:S02]  /*22a0*/  LEA.HI.X R7, R158, R13, R7, 0x2, P3 ;  /* 0x0000000d9e077211 */ /* 0x000fe400018f1407 */
[----:B--2---:R-:W-:-:S05]  /*22b0*/  LOP3.LUT R152, R15, 0xffffe000, RZ, 0xc0, !PT ;  /* 0xffffe0000f987812 */ /* 0x004fca00078ec0ff */
[----:B------:R-:W-:-:S04]  /*22c0*/  FMUL R161, R152, R155 ;  /* 0x0000009b98a17220 */ /* 0x000fc80000400000 */
[----:B------:R-:W-:Y:S01]  /*22d0*/  FFMA R175, R24, R154, R161 ;  /* 0x0000009a18af7223 */ /* 0x000fe200000000a1 */
[----:B------:R-:W-:-:S04]  /*22e0*/  SHF.L.U64.HI R161, R168, 0x3, R169 ;  /* 0x00000003a8a17819 */ /* 0x000fc800000102a9 */
[----:B------:R-:W-:Y:S01]  /*22f0*/  F2FP.TF32.F32.PACK_B R175, R175 ;  /* 0x000000afffaf723e */ /* 0x000fe200024050ff */
[----:B------:R-:W-:-:S04]  /*2300*/  IMAD.WIDE.U32 R160, R171, R168, R160 ;  /* 0x000000a8aba07225 */ /* 0x000fc800078e00a0 */
[----:B------:R0:W-:Y:S01]  /*2310*/  @P4 STG.E desc[UR36][R4.64], R175 ;  /* 0x000000af04004986 */ /* 0x0001e2000c101924 */
[----:B------:R-:W-:Y:S05]  /*2320*/  @!P1 BRA `(.L_x_35) ;  /* 0x0000000000049947 */ /* 0x000fea0003800000 */
[----:B------:R1:W5:Y:S02]  /*2330*/  LDG.E.LTC128B R15, desc[UR36][R6.64+0x4] ;  /* 0x00000424060f7981 */ /* 0x000364000c1e1920 */
.L_x_35:
[----:B------:R-:W-:Y:S05]  /*2340*/  BSYNC B1 ;  /* 0x0000000000017941 */ /* 0x000fea0003800000 */
.L_x_34:
[----:B-----5:R-:W-:Y:S01]  /*2350*/  LOP3.LUT R20, R15, 0xffffe000, RZ, 0xc0, !PT ;  /* 0xffffe0000f147812 */ /* 0x020fe200078ec0ff */
[----:B------:R-:W-:Y:S01]  /*2360*/  IMAD.IADD R167, R167, 0x1, R161 ;  /* 0x00000001a7a77824 */ /* 0x000fe200078e02a1 */
[----:B------:R-:W-:Y:S01]  /*2370*/  IADD3 R164, P3, R164, R160, RZ ;  /* 0x000000a0a4a47210 */ /* 0x000fe20007f7e0ff */
[----:B------:R-:W-:Y:S01]  /*2380*/  IMAD.MOV.U32 R152, RZ, RZ, R15 ;  /* 0x000000ffff987224 */ /* 0x000fe200078e000f */
[----:B------:R-:W-:Y:S01]  /*2390*/  ISETP.GT.AND P2, PT, R0, 0x8, P2 ;  /* 0x000000080000780c */ /* 0x000fe20001744270 */
[----:B------:R-:W-:Y:S02]  /*23a0*/  FMUL R20, R20, R155 ;  /* 0x0000009b14147220 */ /* 0x000fe40000400000 */
[----:B------:R-:W-:Y:S02]  /*23b0*/  IMAD.X R21, R167, 0x1, R21, P3 ;  /* 0x00000001a7157824 */ /* 0x000fe400018e0615 */
[----:B------:R-:W-:Y:S01]  /*23c0*/  FFMA R159, R25, R154, R20 ;  /* 0x0000009a199f7223 */ /* 0x000fe20000000014 */
[----:B------:R-:W-:-:S04]  /*23d0*/  LEA R20, P3, R164, R12, 0x2 ;  /* 0x0000000ca4147211 */ /* 0x000fc800078610ff */
[----:B------:R-:W-:Y:S02]  /*23e0*/  F2FP.TF32.F32.PACK_B R159, R159 ;  /* 0x0000009fff9f723e */ /* 0x000fe400024050ff */
[----:B------:R-:W-:-:S03]  /*23f0*/  LEA.HI.X R21, R164, R13, R21, 0x2, P3 ;  /* 0x0000000da4157211 */ /* 0x000fc600018f1415 */
[----:B------:R2:W-:Y:S04]  /*2400*/  @P1 STG.E desc[UR36][R4.64+0x4], R159 ;  /* 0x0000049f04001986 */ /* 0x0005e8000c101924 */
[----:B------:R-:W3:Y:S01]  /*2410*/  @P2 LDG.E.LTC128B R152, desc[UR36][R20.64] ;  /* 0x0000002414982981 */ /* 0x000ee2000c1e1920 */
[----:B------:R-:W-:Y:S01]  /*2420*/  IADD3 R8, P1, R8, R160, RZ ;  /* 0x000000a008087210 */ /* 0x000fe20007f3e0ff */
[----:B------:R-:W-:Y:S01]  /*2430*/  BSSY B1, `(.L_x_36) ;  /* 0x0000011000017945 */ /* 0x000fe20003800000 */
[----:B------:R-:W-:Y:S02]  /*2440*/  SHF.L.U64.HI R11, R10, 0x5, R11 ;  /* 0x000000050a0b7819 */ /* 0x000fe4000001020b */
[----:B------:R-:W-:Y:S01]  /*2450*/  ISETP.GT.AND P0, PT, R0, 0x8, P0 ;  /* 0x000000080000780c */ /* 0x000fe20000704270 */
[----:B------:R-:W-:Y:S01]  /*2460*/  IMAD.X R9, R9, 0x1, R167, P1 ;  /* 0x0000000109097824 */ /* 0x000fe200008e06a7 */
[----:B------:R-:W-:Y:S01]  /*2470*/  LEA R10, P1, R10, R4, 0x5 ;  /* 0x000000040a0a7211 */ /* 0x000fe200078228ff */
[----:B------:R-:W-:-:S04]  /*2480*/  IMAD.WIDE.U32 R14, R23, R14, R8 ;  /* 0x0000000e170e7225 */ /* 0x000fc800078e0008 */
[----:B------:R-:W-:Y:S01]  /*2490*/  IMAD.X R11, R11, 0x1, R5, P1 ;  /* 0x000000010b0b7824 */ /* 0x000fe200008e0605 */
[----:B------:R-:W-:Y:S01]  /*24a0*/  LEA R8, P3, R14, R12, 0x2 ;  /* 0x0000000c0e087211 */ /* 0x000fe200078610ff */
[----:B------:R-:W-:-:S05]  /*24b0*/  IMAD.IADD R9, R163, 0x1, R15 ;  /* 0x00000001a3097824 */ /* 0x000fca00078e020f */
[----:B------:R-:W-:Y:S02]  /*24c0*/  LEA.HI.X R9, R14, R13, R9, 0x2, P3 ;  /* 0x0000000d0e097211 */ /* 0x000fe400018f1409 */
[----:B---3--:R-:W-:-:S05]  /*24d0*/  LOP3.LUT R24, R152, 0xffffe000, RZ, 0xc0, !PT ;  /* 0xffffe00098187812 */ /* 0x008fca00078ec0ff */
[----:B------:R-:W-:-:S04]  /*24e0*/  FMUL R25, R24, R155 ;  /* 0x0000009b18197220 */ /* 0x000fc80000400000 */
[----:B------:R-:W-:-:S05]  /*24f0*/  FFMA R25, R26, R154, R25 ;  /* 0x0000009a1a197223 */ /* 0x000fca0000000019 */
[----:B------:R-:W-:-:S05]  /*2500*/  F2FP.TF32.F32.PACK_B R25, R25 ;  /* 0x00000019ff19723e */ /* 0x000fca00024050ff */
[----:B------:R2:W-:Y:S01]  /*2510*/  @P2 STG.E desc[UR36][R10.64], R25 ;  /* 0x000000190a002986 */ /* 0x0005e2000c101924 */
[----:B------:R-:W-:Y:S05]  /*2520*/  @!P0 BRA `(.L_x_37) ;  /* 0x0000000000048947 */ /* 0x000fea0003800000 */
[----:B------:R3:W5:Y:S02]  /*2530*/  LDG.E.LTC128B R152, desc[UR36][R8.64+0x4] ;  /* 0x0000042408987981 */ /* 0x000764000c1e1920 */
.L_x_37:
[----:B------:R-:W-:Y:S05]  /*2540*/  BSYNC B1 ;  /* 0x0000000000017941 */ /* 0x000fea0003800000 */
.L_x_36:
[----:B-----5:R-:W-:Y:S01]  /*2550*/  LOP3.LUT R12, R152, 0xffffe000, RZ, 0xc0, !PT ;  /* 0xffffe000980c7812 */ /* 0x020fe200078ec0ff */
[----:B------:R-:W-:Y:S01]  /*2560*/  BSSY B1, `(.L_x_38) ;  /* 0x0000009000017945 */ /* 0x000fe20003800000 */
[----:B------:R-:W-:-:S03]  /*2570*/  ISETP.GT.AND P1, PT, R3, 0x8, PT ;  /* 0x000000080300780c */ /* 0x000fc60003f24270 */
[----:B------:R-:W-:Y:S01]  /*2580*/  FMUL R12, R12, R155 ;  /* 0x0000009b0c0c7220 */ /* 0x000fe20000400000 */
[----:B------:R-:W-:-:S03]  /*2590*/  ISETP.GT.AND P2, PT, R0, RZ, P1 ;  /* 0x000000ff0000720c */ /* 0x000fc60000f44270 */
[----:B------:R-:W-:-:S05]  /*25a0*/  FFMA R27, R27, R154, R12 ;  /* 0x0000009a1b1b7223 */ /* 0x000fca000000000c */
[----:B------:R-:W-:-:S05]  /*25b0*/  F2FP.TF32.F32.PACK_B R27, R27 ;  /* 0x0000001bff1b723e */ /* 0x000fca00024050ff */
[----:B------:R4:W-:Y:S01]  /*25c0*/  @P0 STG.E desc[UR36][R10.64+0x4], R27 ;  /* 0x0000041b0a000986 */ /* 0x0009e2000c101924 */
[----:B------:R-:W-:Y:S05]  /*25d0*/  @!P2 BRA `(.L_x_39) ;  /* 0x000000000004a947 */ /* 0x000fea0003800000 */
[----:B------:R0:W5:Y:S02]  /*25e0*/  LDG.E.LTC128B R152, desc[UR36][R6.64+0x20] ;  /* 0x0000202406987981 */ /* 0x000164000c1e1920 */
.L_x_39:
[----:B------:R-:W-:Y:S05]  /*25f0*/  BSYNC B1 ;  /* 0x0000000000017941 */ /* 0x000fea0003800000 */
.L_x_38:
        /* <DEDUP_REMOVED lines=10> */
.L_x_41:
[----:B------:R-:W-:Y:S05]  /*26a0*/  BSYNC B1 ;  /* 0x0000000000017941 */ /* 0x000fea0003800000 */
.L_x_40:
[----:B-----5:R-:W-:Y:S01]  /*26b0*/  LOP3.LUT R12, R152, 0xffffe000, RZ, 0xc0, !PT ;  /* 0xffffe000980c7812 */ /* 0x020fe200078ec0ff */
[----:B------:R-:W-:Y:S01]  /*26c0*/  BSSY B1, `(.L_x_42) ;  /* 0x0000008000017945 */ /* 0x000fe20003800000 */
[----:B------:R-:W-:-:S03]  /*26d0*/  ISETP.GT.AND P1, PT, R0, 0x8, P1 ;  /* 0x000000080000780c */ /* 0x000fc60000f24270 */
[----:B------:R-:W-:-:S04]  /*26e0*/  FMUL R12, R12, R155 ;  /* 0x0000009b0c0c7220 */ /* 0x000fc80000400000 */
[----:B------:R-:W-:-:S05]  /*26f0*/  FFMA R29, R29, R154, R12 ;  /* 0x0000009a1d1d7223 */ /* 0x000fca000000000c */
[----:B------:R-:W-:-:S05]  /*2700*/  F2FP.TF32.F32.PACK_B R29, R29 ;  /* 0x0000001dff1d723e */ /* 0x000fca00024050ff */
[----:B------:R0:W-:Y:S01]  /*2710*/  @P3 STG.E desc[UR36][R4.64+0x24], R29 ;  /* 0x0000241d04003986 */ /* 0x0001e2000c101924 */
[----:B------:R-:W-:Y:S05]  /*2720*/  @!P1 BRA `(.L_x_43) ;  /* 0x0000000000049947 */ /* 0x000fea0003800000 */
[----:B------:R0:W5:Y:S02]  /*2730*/  LDG.E.LTC128B R152, desc[UR36][R8.64+0x20] ;  /* 0x0000202408987981 */ /* 0x000164000c1e1920 */
.L_x_43:
[----:B------:R-:W-:Y:S05]  /*2740*/  BSYNC B1 ;  /* 0x0000000000017941 */ /* 0x000fea0003800000 */
.L_x_42:
[----:B-----5:R-:W-:Y:S01]  /*2750*/  LOP3.LUT R12, R152, 0xffffe000, RZ, 0xc0, !PT ;  /* 0xffffe000980c7812 */ /* 0x020fe200078ec0ff */
[----:B------:R-:W-:Y:S01]  /*2760*/  BSSY B1, `(.L_x_44) ;  /* 0x0000008000017945 */ /* 0x000fe20003800000 */
[----:B------:R-:W-:-:S03]  /*2770*/  ISETP.GT.AND P0, PT, R0, 0x8, P0 ;  /* 0x000000080000780c */ /* 0x000fc60000704270 */
[----:B0-----:R-:W-:-:S04]  /*2780*/  FMUL R13, R12, R155 ;  /* 0x0000009b0c0d7220 */ /* 0x001fc80000400000 */
[----:B------:R-:W-:-:S05]  /*2790*/  FFMA R13, R30, R154, R13 ;  /* 0x0000009a1e0d7223 */ /* 0x000fca000000000d */
[----:B------:R-:W-:-:S05]  /*27a0*/  F2FP.TF32.F32.PACK_B R13, R13 ;  /* 0x0000000dff0d723e */ /* 0x000fca00024050ff */
[----:B------:R0:W-:Y:S01]  /*27b0*/  @P1 STG.E desc[UR36][R10.64+0x20], R13 ;  /* 0x0000200d0a001986 */ /* 0x0001e2000c101924 */
[----:B------:R-:W-:Y:S05]  /*27c0*/  @!P0 BRA `(.L_x_45) ;  /* 0x0000000000048947 */ /* 0x000fea0003800000 */
[----:B------:R0:W5:Y:S02]  /*27d0*/  LDG.E.LTC128B R152, desc[UR36][R8.64+0x24] ;  /* 0x0000242408987981 */ /* 0x000164000c1e1920 */
.L_x_45:
[----:B------:R-:W-:Y:S05]  /*27e0*/  BSYNC B1 ;  /* 0x0000000000017941 */ /* 0x000fea0003800000 */
.L_x_44:
        /* <DEDUP_REMOVED lines=10> */
.L_x_47:
[----:B------:R-:W-:Y:S05]  /*2890*/  BSYNC B1 ;  /* 0x0000000000017941 */ /* 0x000fea0003800000 */
.L_x_46:
[----:B-----5:R-:W-:Y:S01]  /*28a0*/  LOP3.LUT R12, R152, 0xffffe000, RZ, 0xc0, !PT ;  /* 0xffffe000980c7812 */ /* 0x020fe200078ec0ff */
[----:B------:R-:W-:Y:S01]  /*28b0*/  BSSY B1, `(.L_x_48) ;  /* 0x0000009000017945 */ /* 0x000fe20003800000 */
[----:B------:R-:W-:-:S03]  /*28c0*/  ISETP.GT.AND P0, PT, R3, 0x11, PT ;  /* 0x000000110300780c */ /* 0x000fc60003f04270 */
[----:B0-----:R-:W-:Y:S01]  /*28d0*/  FMUL R13, R12, R155 ;  /* 0x0000009b0c0d7220 */ /* 0x001fe20000400000 */
[----:B------:R-:W-:-:S03]  /*28e0*/  ISETP.GT.AND P3, PT, R0, RZ, P0 ;  /* 0x000000ff0000720c */ /* 0x000fc60000764270 */
[----:B------:R-:W-:-:S05]  /*28f0*/  FFMA R13, R32, R154, R13 ;  /* 0x0000009a200d7223 */ /* 0x000fca000000000d */
[----:B------:R-:W-:-:S05]  /*2900*/  F2FP.TF32.F32.PACK_B R13, R13 ;  /* 0x0000000dff0d723e */ /* 0x000fca00024050ff */
[----:B------:R0:W-:Y:S01]  /*2910*/  @P2 STG.E desc[UR36][R4.64+0x40], R13 ;  /* 0x0000400d04002986 */ /* 0x0001e2000c101924 */
[----:B------:R-:W-:Y:S05]  /*2920*/  @!P3 BRA `(.L_x_49) ;  /* 0x000000000004b947 */ /* 0x000fea0003800000 */
[----:B------:R0:W5:Y:S02]  /*2930*/  LDG.E.LTC128B R152, desc[UR36][R6.64+0x44] ;  /* 0x0000442406987981 */ /* 0x000164000c1e1920 */
.L_x_49:
[----:B------:R-:W-:Y:S05]  /*2940*/  BSYNC B1 ;  /* 0x0000000000017941 */ /* 0x000fea0003800000 */
.L_x_48:
        /* <DEDUP_REMOVED lines=9> */
.L_x_51:
[----:B------:R-:W-:Y:S05]  /*29e0*/  BSYNC B1 ;  /* 0x0000000000017941 */ /* 0x000fea0003800000 */
.L_x_50:
        /* <DEDUP_REMOVED lines=9> */
.L_x_53:
[----:B------:R-:W-:Y:S05]  /*2a80*/  BSYNC B1 ;  /* 0x0000000000017941 */ /* 0x000fea0003800000 */
.L_x_52:
        /* <DEDUP_REMOVED lines=10> */
.L_x_55:
[----:B------:R-:W-:Y:S05]  /*2b30*/  BSYNC B1 ;  /* 0x0000000000017941 */ /* 0x000fea0003800000 */
.L_x_54:
        /* <DEDUP_REMOVED lines=10> */
.L_x_57:
[----:B------:R-:W-:Y:S05]  /*2be0*/  BSYNC B1 ;  /* 0x0000000000017941 */ /* 0x000fea0003800000 */
.L_x_56:
        /* <DEDUP_REMOVED lines=9> */
.L_x_59:
[----:B------:R-:W-:Y:S05]  /*2c80*/  BSYNC B1 ;  /* 0x0000000000017941 */ /* 0x000fea0003800000 */
.L_x_58:
        /* <DEDUP_REMOVED lines=9> */
.L_x_61:
[----:B------:R-:W-:Y:S05]  /*2d20*/  BSYNC B1 ;  /* 0x0000000000017941 */ /* 0x000fea0003800000 */
.L_x_60:
        /* <DEDUP_REMOVED lines=10> */
.L_x_63:
[----:B------:R-:W-:Y:S05]  /*2dd0*/  BSYNC B1 ;  /* 0x0000000000017941 */ /* 0x000fea0003800000 */
.L_x_62:
        /* <DEDUP_REMOVED lines=10> */
.L_x_65:
[----:B------:R-:W-:Y:S05]  /*2e80*/  BSYNC B1 ;  /* 0x0000000000017941 */ /* 0x000fea0003800000 */
.L_x_64:
        /* <DEDUP_REMOVED lines=9> */
.L_x_67:
[----:B------:R-:W-:Y:S05]  /*2f20*/  BSYNC B1 ;  /* 0x0000000000017941 */ /* 0x000fea0003800000 */
.L_x_66:
        /* <DEDUP_REMOVED lines=9> */
.L_x_69:
[----:B------:R-:W-:Y:S05]  /*2fc0*/  BSYNC B1 ;  /* 0x0000000000017941 */ /* 0x000fea0003800000 */
.L_x_68:
        /* <DEDUP_REMOVED lines=10> */
.L_x_71:
[----:B------:R-:W-:Y:S05]  /*3070*/  BSYNC B1 ;  /* 0x0000000000017941 */ /* 0x000fea0003800000 */
.L_x_70:
        /* <DEDUP_REMOVED lines=10> */
.L_x_73:
[----:B------:R-:W-:Y:S05]  /*3120*/  BSYNC B1 ;  /* 0x0000000000017941 */ /* 0x000fea0003800000 */
.L_x_72:
        /* <DEDUP_REMOVED lines=9> */
.L_x_75:
[----:B------:R-:W-:Y:S05]  /*31c0*/  BSYNC B1 ;  /* 0x0000000000017941 */ /* 0x000fea0003800000 */
.L_x_74:
        /* <DEDUP_REMOVED lines=9> */
.L_x_77:
[----:B------:R-:W-:Y:S05]  /*3260*/  BSYNC B1 ;  /* 0x0000000000017941 */ /* 0x000fea0003800000 */
.L_x_76:
        /* <DEDUP_REMOVED lines=10> */
.L_x_79:
[----:B------:R-:W-:Y:S05]  /*3310*/  BSYNC B1 ;  /* 0x0000000000017941 */ /* 0x000fea0003800000 */
.L_x_78:
        /* <DEDUP_REMOVED lines=10> */
.L_x_81:
[----:B------:R-:W-:Y:S05]  /*33c0*/  BSYNC B1 ;  /* 0x0000000000017941 */ /* 0x000fea0003800000 */
.L_x_80:
        /* <DEDUP_REMOVED lines=9> */
.L_x_83:
[----:B------:R-:W-:Y:S05]  /*3460*/  BSYNC B1 ;  /* 0x0000000000017941 */ /* 0x000fea0003800000 */
.L_x_82:
        /* <DEDUP_REMOVED lines=9> */
.L_x_85:
[----:B------:R-:W-:Y:S05]  /*3500*/  BSYNC B1 ;  /* 0x0000000000017941 */ /* 0x000fea0003800000 */
.L_x_84:
        /* <DEDUP_REMOVED lines=10> */
.L_x_87:
[----:B------:R-:W-:Y:S05]  /*35b0*/  BSYNC B1 ;  /* 0x0000000000017941 */ /* 0x000fea0003800000 */
.L_x_86:
        /* <DEDUP_REMOVED lines=10> */
.L_x_89:
[----:B------:R-:W-:Y:S05]  /*3660*/  BSYNC B1 ;  /* 0x0000000000017941 */ /* 0x000fea0003800000 */
.L_x_88:
        /* <DEDUP_REMOVED lines=9> */
.L_x_91:
[----:B------:R-:W-:Y:S05]  /*3700*/  BSYNC B1 ;  /* 0x0000000000017941 */ /* 0x000fea0003800000 */
.L_x_90:
        /* <DEDUP_REMOVED lines=9> */
.L_x_93:
[----:B------:R-:W-:Y:S05]  /*37a0*/  BSYNC B1 ;  /* 0x0000000000017941 */ /* 0x000fea0003800000 */
.L_x_92:
        /* <DEDUP_REMOVED lines=10> */
.L_x_95:
[----:B------:R-:W-:Y:S05]  /*3850*/  BSYNC B1 ;  /* 0x0000000000017941 */ /* 0x000fea0003800000 */
.L_x_94:
        /* <DEDUP_REMOVED lines=10> */
.L_x_97:
[----:B------:R-:W-:Y:S05]  /*3900*/  BSYNC B1 ;  /* 0x0000000000017941 */ /* 0x000fea0003800000 */
.L_x_96:
        /* <DEDUP_REMOVED lines=9> */
.L_x_99:
[----:B------:R-:W-:Y:S05]  /*39a0*/  BSYNC B1 ;  /* 0x0000000000017941 */ /* 0x000fea0003800000 */
.L_x_98:
        /* <DEDUP_REMOVED lines=9> */
.L_x_101:
[----:B------:R-:W-:Y:S05]  /*3a40*/  BSYNC B1 ;  /* 0x0000000000017941 */ /* 0x000fea0003800000 */
.L_x_100:
        /* <DEDUP_REMOVED lines=10> */
.L_x_103:
[----:B------:R-:W-:Y:S05]  /*3af0*/  BSYNC B1 ;  /* 0x0000000000017941 */ /* 0x000fea0003800000 */
.L_x_102:
        /* <DEDUP_REMOVED lines=10> */
.L_x_105:
[----:B------:R-:W-:Y:S05]  /*3ba0*/  BSYNC B1 ;  /* 0x0000000000017941 */ /* 0x000fea0003800000 */
.L_x_104:
        /* <DEDUP_REMOVED lines=9> */
.L_x_107:
[----:B------:R-:W-:Y:S05]  /*3c40*/  BSYNC B1 ;  /* 0x0000000000017941 */ /* 0x000fea0003800000 */
.L_x_106:
        /* <DEDUP_REMOVED lines=9> */
.L_x_109:
[----:B------:R-:W-:Y:S05]  /*3ce0*/  BSYNC B1 ;  /* 0x0000000000017941 */ /* 0x000fea0003800000 */
.L_x_108:
        /* <DEDUP_REMOVED lines=10> */
.L_x_111:
[----:B------:R-:W-:Y:S05]  /*3d90*/  BSYNC B1 ;  /* 0x0000000000017941 */ /* 0x000fea0003800000 */
.L_x_110:
        /* <DEDUP_REMOVED lines=10> */
.L_x_113:
[----:B------:R-:W-:Y:S05]  /*3e40*/  BSYNC B1 ;  /* 0x0000000000017941 */ /* 0x000fea0003800000 */
.L_x_112:
        /* <DEDUP_REMOVED lines=9> */
.L_x_115:
[----:B------:R-:W-:Y:S05]  /*3ee0*/  BSYNC B1 ;  /* 0x0000000000017941 */ /* 0x000fea0003800000 */
.L_x_114:
        /* <DEDUP_REMOVED lines=9> */
.L_x_117:
[----:B------:R-:W-:Y:S05]  /*3f80*/  BSYNC B1 ;  /* 0x0000000000017941 */ /* 0x000fea0003800000 */
.L_x_116:
        /* <DEDUP_REMOVED lines=10> */
.L_x_119:
[----:B------:R-:W-:Y:S05]  /*4030*/  BSYNC B1 ;  /* 0x0000000000017941 */ /* 0x000fea0003800000 */
.L_x_118:
        /* <DEDUP_REMOVED lines=10> */
.L_x_121:
[----:B------:R-:W-:Y:S05]  /*40e0*/  BSYNC B1 ;  /* 0x0000000000017941 */ /* 0x000fea0003800000 */
.L_x_120:
        /* <DEDUP_REMOVED lines=9> */
.L_x_123:
[----:B------:R-:W-:Y:S05]  /*4180*/  BSYNC B1 ;  /* 0x0000000000017941 */ /* 0x000fea0003800000 */
.L_x_122:
        /* <DEDUP_REMOVED lines=9> */
.L_x_125:
[----:B------:R-:W-:Y:S05]  /*4220*/  BSYNC B1 ;  /* 0x0000000000017941 */ /* 0x000fea0003800000 */
.L_x_124:
        /* <DEDUP_REMOVED lines=10> */
.L_x_127:
[----:B------:R-:W-:Y:S05]  /*42d0*/  BSYNC B1 ;  /* 0x0000000000017941 */ /* 0x000fea0003800000 */
.L_x_126:
        /* <DEDUP_REMOVED lines=10> */
.L_x_129:
[----:B------:R-:W-:Y:S05]  /*4380*/  BSYNC B1 ;  /* 0x0000000000017941 */ /* 0x000fea0003800000 */
.L_x_128:
        /* <DEDUP_REMOVED lines=9> */
.L_x_131:
[----:B------:R-:W-:Y:S05]  /*4420*/  BSYNC B1 ;  /* 0x0000000000017941 */ /* 0x000fea0003800000 */
.L_x_130:
        /* <DEDUP_REMOVED lines=9> */
.L_x_133:
[----:B------:R-:W-:Y:S05]  /*44c0*/  BSYNC B1 ;  /* 0x0000000000017941 */ /* 0x000fea0003800000 */
.L_x_132:
        /* <DEDUP_REMOVED lines=10> */
.L_x_135:
[----:B------:R-:W-:Y:S05]  /*4570*/  BSYNC B1 ;  /* 0x0000000000017941 */ /* 0x000fea0003800000 */
.L_x_134:
        /* <DEDUP_REMOVED lines=10> */
.L_x_137:
[----:B------:R-:W-:Y:S05]  /*4620*/  BSYNC B1 ;  /* 0x0000000000017941 */ /* 0x000fea0003800000 */
.L_x_136:
        /* <DEDUP_REMOVED lines=9> */
.L_x_139:
[----:B------:R-:W-:Y:S05]  /*46c0*/  BSYNC B1 ;  /* 0x0000000000017941 */ /* 0x000fea0003800000 */
.L_x_138:
        /* <DEDUP_REMOVED lines=9> */
.L_x_141:
[----:B------:R-:W-:Y:S05]  /*4760*/  BSYNC B1 ;  /* 0x0000000000017941 */ /* 0x000fea0003800000 */
.L_x_140:
        /* <DEDUP_REMOVED lines=10> */
.L_x_143:
[----:B------:R-:W-:Y:S05]  /*4810*/  BSYNC B1 ;  /* 0x0000000000017941 */ /* 0x000fea0003800000 */
.L_x_142:
        /* <DEDUP_REMOVED lines=10> */
.L_x_145:
[----:B------:R-:W-:Y:S05]  /*48c0*/  BSYNC B1 ;  /* 0x0000000000017941 */ /* 0x000fea0003800000 */
.L_x_144:
        /* <DEDUP_REMOVED lines=9> */
.L_x_147:
[----:B------:R-:W-:Y:S05]  /*4960*/  BSYNC B1 ;  /* 0x0000000000017941 */ /* 0x000fea0003800000 */
.L_x_146:
        /* <DEDUP_REMOVED lines=9> */
.L_x_149:
[----:B------:R-:W-:Y:S05]  /*4a00*/  BSYNC B1 ;  /* 0x0000000000017941 */ /* 0x000fea0003800000 */
.L_x_148:
        /* <DEDUP_REMOVED lines=10> */
.L_x_151:
[----:B------:R-:W-:Y:S05]  /*4ab0*/  BSYNC B1 ;  /* 0x0000000000017941 */ /* 0x000fea0003800000 */
.L_x_150:
        /* <DEDUP_REMOVED lines=10> */
.L_x_153:
[----:B------:R-:W-:Y:S05]  /*4b60*/  BSYNC B1 ;  /* 0x0000000000017941 */ /* 0x000fea0003800000 */
.L_x_152:
        /* <DEDUP_REMOVED lines=9> */
.L_x_155:
[----:B------:R-:W-:Y:S05]  /*4c00*/  BSYNC B1 ;  /* 0x0000000000017941 */ /* 0x000fea0003800000 */
.L_x_154:
        /* <DEDUP_REMOVED lines=9> */
.L_x_157:
[----:B------:R-:W-:Y:S05]  /*4ca0*/  BSYNC B1 ;  /* 0x0000000000017941 */ /* 0x000fea0003800000 */
.L_x_156:
        /* <DEDUP_REMOVED lines=10> */
.L_x_159:
[----:B------:R-:W-:Y:S05]  /*4d50*/  BSYNC B1 ;  /* 0x0000000000017941 */ /* 0x000fea0003800000 */
.L_x_158:
        /* <DEDUP_REMOVED lines=10> */
.L_x_161:
[----:B------:R-:W-:Y:S05]  /*4e00*/  BSYNC B1 ;  /* 0x0000000000017941 */ /* 0x000fea0003800000 */
.L_x_160:
        /* <DEDUP_REMOVED lines=9> */
.L_x_163:
[----:B------:R-:W-:Y:S05]  /*4ea0*/  BSYNC B1 ;  /* 0x0000000000017941 */ /* 0x000fea0003800000 */
.L_x_162:
        /* <DEDUP_REMOVED lines=9> */
.L_x_165:
[----:B------:R-:W-:Y:S05]  /*4f40*/  BSYNC B1 ;  /* 0x0000000000017941 */ /* 0x000fea0003800000 */
.L_x_164:
        /* <DEDUP_REMOVED lines=10> */
.L_x_167:
[----:B------:R-:W-:Y:S05]  /*4ff0*/  BSYNC B1 ;  /* 0x0000000000017941 */ /* 0x000fea0003800000 */
.L_x_166:
        /* <DEDUP_REMOVED lines=10> */
.L_x_169:
[----:B------:R-:W-:Y:S05]  /*50a0*/  BSYNC B1 ;  /* 0x0000000000017941 */ /* 0x000fea0003800000 */
.L_x_168:
        /* <DEDUP_REMOVED lines=9> */
.L_x_171:
[----:B------:R-:W-:Y:S05]  /*5140*/  BSYNC B1 ;  /* 0x0000000000017941 */ /* 0x000fea0003800000 */
.L_x_170:
        /* <DEDUP_REMOVED lines=9> */
.L_x_173:
[----:B------:R-:W-:Y:S05]  /*51e0*/  BSYNC B1 ;  /* 0x0000000000017941 */ /* 0x000fea0003800000 */
.L_x_172:
        /* <DEDUP_REMOVED lines=10> */
.L_x_175:
[----:B------:R-:W-:Y:S05]  /*5290*/  BSYNC B1 ;  /* 0x0000000000017941 */ /* 0x000fea0003800000 */
.L_x_174:
        /* <DEDUP_REMOVED lines=10> */
.L_x_177:
[----:B------:R-:W-:Y:S05]  /*5340*/  BSYNC B1 ;  /* 0x0000000000017941 */ /* 0x000fea0003800000 */
.L_x_176:
        /* <DEDUP_REMOVED lines=9> */
.L_x_179:
[----:B------:R-:W-:Y:S05]  /*53e0*/  BSYNC B1 ;  /* 0x0000000000017941 */ /* 0x000fea0003800000 */
.L_x_178:
        /* <DEDUP_REMOVED lines=9> */
.L_x_181:
[----:B------:R-:W-:Y:S05]  /*5480*/  BSYNC B1 ;  /* 0x0000000000017941 */ /* 0x000fea0003800000 */
.L_x_180:
        /* <DEDUP_REMOVED lines=10> */
.L_x_183:
[----:B------:R-:W-:Y:S05]  /*5530*/  BSYNC B1 ;  /* 0x0000000000017941 */ /* 0x000fea0003800000 */
.L_x_182:
        /* <DEDUP_REMOVED lines=10> */
.L_x_185:
[----:B------:R-:W-:Y:S05]  /*55e0*/  BSYNC B1 ;  /* 0x0000000000017941 */ /* 0x000fea0003800000 */
.L_x_184:
        /* <DEDUP_REMOVED lines=9> */
.L_x_187:
[----:B------:R-:W-:Y:S05]  /*5680*/  BSYNC B1 ;  /* 0x0000000000017941 */ /* 0x000fea0003800000 */
.L_x_186:
        /* <DEDUP_REMOVED lines=9> */
.L_x_189:
[----:B------:R-:W-:Y:S05]  /*5720*/  BSYNC B1 ;  /* 0x0000000000017941 */ /* 0x000fea0003800000 */
.L_x_188:
        /* <DEDUP_REMOVED lines=10> */
.L_x_191:
[----:B------:R-:W-:Y:S05]  /*57d0*/  BSYNC B1 ;  /* 0x0000000000017941 */ /* 0x000fea0003800000 */
.L_x_190:
        /* <DEDUP_REMOVED lines=10> */
.L_x_193:
[----:B------:R-:W-:Y:S05]  /*5880*/  BSYNC B1 ;  /* 0x0000000000017941 */ /* 0x000fea0003800000 */
.L_x_192:
        /* <DEDUP_REMOVED lines=9> */
.L_x_195:
[----:B------:R-:W-:Y:S05]  /*5920*/  BSYNC B1 ;  /* 0x0000000000017941 */ /* 0x000fea0003800000 */
.L_x_194:
        /* <DEDUP_REMOVED lines=9> */
.L_x_197:
[----:B------:R-:W-:Y:S05]  /*59c0*/  BSYNC B1 ;  /* 0x0000000000017941 */ /* 0x000fea0003800000 */
.L_x_196:
        /* <DEDUP_REMOVED lines=10> */
.L_x_199:
[----:B------:R-:W-:Y:S05]  /*5a70*/  BSYNC B1 ;  /* 0x0000000000017941 */ /* 0x000fea0003800000 */
.L_x_198:
        /* <DEDUP_REMOVED lines=10> */
.L_x_201:
[----:B------:R-:W-:Y:S05]  /*5b20*/  BSYNC B1 ;  /* 0x0000000000017941 */ /* 0x000fea0003800000 */
.L_x_200:
        /* <DEDUP_REMOVED lines=9> */
.L_x_203:
[----:B------:R-:W-:Y:S05]  /*5bc0*/  BSYNC B1 ;  /* 0x0000000000017941 */ /* 0x000fea0003800000 */
.L_x_202:
        /* <DEDUP_REMOVED lines=9> */
.L_x_205:
[----:B------:R-:W-:Y:S05]  /*5c60*/  BSYNC B1 ;  /* 0x0000000000017941 */ /* 0x000fea0003800000 */
.L_x_204:
        /* <DEDUP_REMOVED lines=10> */
.L_x_207:
[----:B------:R-:W-:Y:S05]  /*5d10*/  BSYNC B1 ;  /* 0x0000000000017941 */ /* 0x000fea0003800000 */
.L_x_206:
        /* <DEDUP_REMOVED lines=10> */
.L_x_209:
[----:B------:R-:W-:Y:S05]  /*5dc0*/  BSYNC B1 ;  /* 0x0000000000017941 */ /* 0x000fea0003800000 */
.L_x_208:
        /* <DEDUP_REMOVED lines=9> */
.L_x_211:
[----:B------:R-:W-:Y:S05]  /*5e60*/  BSYNC B1 ;  /* 0x0000000000017941 */ /* 0x000fea0003800000 */
.L_x_210:
        /* <DEDUP_REMOVED lines=9> */
.L_x_213:
[----:B------:R-:W-:Y:S05]  /*5f00*/  BSYNC B1 ;  /* 0x0000000000017941 */ /* 0x000fea0003800000 */
.L_x_212:
        /* <DEDUP_REMOVED lines=10> */
.L_x_215:
[----:B------:R-:W-:Y:S05]  /*5fb0*/  BSYNC B1 ;  /* 0x0000000000017941 */ /* 0x000fea0003800000 */
.L_x_214:
        /* <DEDUP_REMOVED lines=10> */
.L_x_217:
[----:B------:R-:W-:Y:S05]  /*6060*/  BSYNC B1 ;  /* 0x0000000000017941 */ /* 0x000fea0003800000 */
.L_x_216:
        /* <DEDUP_REMOVED lines=9> */
.L_x_219:
[----:B------:R-:W-:Y:S05]  /*6100*/  BSYNC B1 ;  /* 0x0000000000017941 */ /* 0x000fea0003800000 */
.L_x_218:
        /* <DEDUP_REMOVED lines=9> */
.L_x_221:
[----:B------:R-:W-:Y:S05]  /*61a0*/  BSYNC B1 ;  /* 0x0000000000017941 */ /* 0x000fea0003800000 */
.L_x_220:
        /* <DEDUP_REMOVED lines=10> */
.L_x_223:
[----:B------:R-:W-:Y:S05]  /*6250*/  BSYNC B1 ;  /* 0x0000000000017941 */ /* 0x000fea0003800000 */
.L_x_222:
        /* <DEDUP_REMOVED lines=10> */
.L_x_225:
[----:B------:R-:W-:Y:S05]  /*6300*/  BSYNC B1 ;  /* 0x0000000000017941 */ /* 0x000fea0003800000 */
.L_x_224:
        /* <DEDUP_REMOVED lines=9> */
.L_x_227:
[----:B------:R-:W-:Y:S05]  /*63a0*/  BSYNC B1 ;  /* 0x0000000000017941 */ /* 0x000fea0003800000 */
.L_x_226:
        /* <DEDUP_REMOVED lines=9> */
.L_x_229:
[----:B------:R-:W-:Y:S05]  /*6440*/  BSYNC B1 ;  /* 0x0000000000017941 */ /* 0x000fea0003800000 */
.L_x_228:
        /* <DEDUP_REMOVED lines=10> */
.L_x_231:
[----:B------:R-:W-:Y:S05]  /*64f0*/  BSYNC B1 ;  /* 0x0000000000017941 */ /* 0x000fea0003800000 */
.L_x_230:
        /* <DEDUP_REMOVED lines=10> */
.L_x_233:
[----:B------:R-:W-:Y:S05]  /*65a0*/  BSYNC B1 ;  /* 0x0000000000017941 */ /* 0x000fea0003800000 */
.L_x_232:
        /* <DEDUP_REMOVED lines=9> */
.L_x_235:
[----:B------:R-:W-:Y:S05]  /*6640*/  BSYNC B1 ;  /* 0x0000000000017941 */ /* 0x000fea0003800000 */
.L_x_234:
        /* <DEDUP_REMOVED lines=9> */
.L_x_237:
[----:B------:R-:W-:Y:S05]  /*66e0*/  BSYNC B1 ;  /* 0x0000000000017941 */ /* 0x000fea0003800000 */
.L_x_236:
        /* <DEDUP_REMOVED lines=10> */
.L_x_239:
[----:B------:R-:W-:Y:S05]  /*6790*/  BSYNC B1 ;  /* 0x0000000000017941 */ /* 0x000fea0003800000 */
.L_x_238:
        /* <DEDUP_REMOVED lines=10> */
.L_x_241:
[----:B------:R-:W-:Y:S05]  /*6840*/  BSYNC B1 ;  /* 0x0000000000017941 */ /* 0x000fea0003800000 */
.L_x_240:
        /* <DEDUP_REMOVED lines=9> */
.L_x_243:
[----:B------:R-:W-:Y:S05]  /*68e0*/  BSYNC B1 ;  /* 0x0000000000017941 */ /* 0x000fea0003800000 */
.L_x_242:
        /* <DEDUP_REMOVED lines=9> */
.L_x_245:
[----:B------:R-:W-:Y:S05]  /*6980*/  BSYNC B1 ;  /* 0x0000000000017941 */ /* 0x000fea0003800000 */
.L_x_244:
        /* <DEDUP_REMOVED lines=10> */
.L_x_247:
[----:B------:R-:W-:Y:S05]  /*6a30*/  BSYNC B1 ;  /* 0x0000000000017941 */ /* 0x000fea0003800000 */
.L_x_246:
        /* <DEDUP_REMOVED lines=10> */
.L_x_249:
[----:B------:R-:W-:Y:S05]  /*6ae0*/  BSYNC B1 ;  /* 0x0000000000017941 */ /* 0x000fea0003800000 */
.L_x_248:
        /* <DEDUP_REMOVED lines=9> */
.L_x_251:
[----:B------:R-:W-:Y:S05]  /*6b80*/  BSYNC B1 ;  /* 0x0000000000017941 */ /* 0x000fea0003800000 */
.L_x_250:
        /* <DEDUP_REMOVED lines=9> */
.L_x_253:
[----:B------:R-:W-:Y:S05]  /*6c20*/  BSYNC B1 ;  /* 0x0000000000017941 */ /* 0x000fea0003800000 */
.L_x_252:
        /* <DEDUP_REMOVED lines=10> */
.L_x_255:
[----:B------:R-:W-:Y:S05]  /*6cd0*/  BSYNC B1 ;  /* 0x0000000000017941 */ /* 0x000fea0003800000 */
.L_x_254:
        /* <DEDUP_REMOVED lines=10> */
.L_x_257:
[----:B------:R-:W-:Y:S05]  /*6d80*/  BSYNC B1 ;  /* 0x0000000000017941 */ /* 0x000fea0003800000 */
.L_x_256:
        /* <DEDUP_REMOVED lines=9> */
.L_x_259:
[----:B------:R-:W-:Y:S05]  /*6e20*/  BSYNC B1 ;  /* 0x0000000000017941 */ /* 0x000fea0003800000 */
.L_x_258:
        /* <DEDUP_REMOVED lines=9> */
.L_x_261:
[----:B------:R-:W-:Y:S05]  /*6ec0*/  BSYNC B1 ;  /* 0x0000000000017941 */ /* 0x000fea0003800000 */
.L_x_260:
        /* <DEDUP_REMOVED lines=10> */
.L_x_263:
[----:B------:R-:W-:Y:S05]  /*6f70*/  BSYNC B1 ;  /* 0x0000000000017941 */ /* 0x000fea0003800000 */
.L_x_262:
        /* <DEDUP_REMOVED lines=10> */
.L_x_265:
[----:B------:R-:W-:Y:S05]  /*7020*/  BSYNC B1 ;  /* 0x0000000000017941 */ /* 0x000fea0003800000 */
.L_x_264:
        /* <DEDUP_REMOVED lines=9> */
.L_x_267:
[----:B------:R-:W-:Y:S05]  /*70c0*/  BSYNC B1 ;  /* 0x0000000000017941 */ /* 0x000fea0003800000 */
.L_x_266:
        /* <DEDUP_REMOVED lines=9> */
.L_x_269:
[----:B------:R-:W-:Y:S05]  /*7160*/  BSYNC B1 ;  /* 0x0000000000017941 */ /* 0x000fea0003800000 */
.L_x_268:
        /* <DEDUP_REMOVED lines=10> */
.L_x_271:
[----:B------:R-:W-:Y:S05]  /*7210*/  BSYNC B1 ;  /* 0x0000000000017941 */ /* 0x000fea0003800000 */
.L_x_270:
        /* <DEDUP_REMOVED lines=10> */
.L_x_273:
[----:B------:R-:W-:Y:S05]  /*72c0*/  BSYNC B1 ;  /* 0x0000000000017941 */ /* 0x000fea0003800000 */
.L_x_272:
        /* <DEDUP_REMOVED lines=9> */
.L_x_275:
[----:B------:R-:W-:Y:S05]  /*7360*/  BSYNC B1 ;  /* 0x0000000000017941 */ /* 0x000fea0003800000 */
.L_x_274:
        /* <DEDUP_REMOVED lines=9> */
.L_x_277:
[----:B------:R-:W-:Y:S05]  /*7400*/  BSYNC B1 ;  /* 0x0000000000017941 */ /* 0x000fea0003800000 */
.L_x_276:
        /* <DEDUP_REMOVED lines=10> */
.L_x_279:
[----:B------:R-:W-:Y:S05]  /*74b0*/  BSYNC B1 ;  /* 0x0000000000017941 */ /* 0x000fea0003800000 */
.L_x_278:
        /* <DEDUP_REMOVED lines=10> */
.L_x_281:
[----:B------:R-:W-:Y:S05]  /*7560*/  BSYNC B1 ;  /* 0x0000000000017941 */ /* 0x000fea0003800000 */
.L_x_280:
[----:B01---5:R-:W-:Y:S01]  /*7570*/  LOP3.LUT R6, R152, 0xffffe000, RZ, 0xc0, !PT ;  /* 0xffffe00098067812 */ /* 0x023fe200078ec0ff */
        /* <DEDUP_REMOVED lines=8> */
.L_x_283:
[----:B------:R-:W-:Y:S05]  /*7600*/  BSYNC B1 ;  /* 0x0000000000017941 */ /* 0x000fea0003800000 */
.L_x_282:
[----:B0-2--5:R-:W-:Y:S01]  /*7610*/  LOP3.LUT R4, R152, 0xffffe000, RZ, 0xc0, !PT ;  /* 0xffffe00098047812 */ /* 0x025fe200078ec0ff */
[----:B------:R-:W-:Y:S01]  /*7620*/  @P1 IMAD.MOV.U32 R5, RZ, RZ, R11 ;  /* 0x000000ffff051224 */ /* 0x000fe200078e000b */
[----:B------:R-:W-:Y:S01]  /*7630*/  ISETP.GT.AND P0, PT, R0, 0x8, P0 ;  /* 0x000000080000780c */ /* 0x000fe20000704270 */
[----:B------:R-:W-:Y:S02]  /*7640*/  BSSY B1, `(.L_x_284) ;  /* 0x0000008000017945 */ /* 0x000fe40003800000 */
[----:B------:R-:W-:Y:S01]  /*7650*/  FMUL R3, R4, R155 ;  /* 0x0000009b04037220 */ /* 0x000fe20000400000 */
[----:B------:R-:W-:-:S03]  /*7660*/  @P1 IMAD.MOV.U32 R4, RZ, RZ, R10 ;  /* 0x000000ffff041224 */ /* 0x000fc600078e000a */
[----:B------:R-:W-:-:S05]  /*7670*/  FFMA R3, R150, R154, R3 ;  /* 0x0000009a96037223 */ /* 0x000fca0000000003 */
[----:B------:R-:W-:-:S05]  /*7680*/  F2FP.TF32.F32.PACK_B R3, R3 ;  /* 0x00000003ff03723e */ /* 0x000fca00024050ff */
[----:B------:R0:W-:Y:S01]  /*7690*/  @P1 STG.E desc[UR36][R4.64+0x3e0], R3 ;  /* 0x0003e00304001986 */ /* 0x0001e2000c101924 */
[----:B------:R-:W-:Y:S05]  /*76a0*/  @!P0 BRA `(.L_x_285) ;  /* 0x0000000000048947 */ /* 0x000fea0003800000 */
[----:B------:R2:W5:Y:S02]  /*76b0*/  LDG.E.LTC128B R152, desc[UR36][R8.64+0x3e4] ;  /* 0x0003e42408987981 */ /* 0x000564000c1e1920 */
.L_x_285:
[----:B------:R-:W-:Y:S05]  /*76c0*/  BSYNC B1 ;  /* 0x0000000000017941 */ /* 0x000fea0003800000 */
.L_x_284:
[----:B------:R-:W-:Y:S05]  /*76d0*/  @!P0 BRA `(.L_x_286) ;  /* 0x0000002400308947 */ /* 0x000fea0003800000 */
[----:B-----5:R-:W-:-:S05]  /*76e0*/  LOP3.LUT R152, R152, 0xffffe000, RZ, 0xc0, !PT ;  /* 0xffffe00098987812 */ /* 0x020fca00078ec0ff */
[----:B------:R-:W-:-:S04]  /*76f0*/  FMUL R152, R152, R155 ;  /* 0x0000009b98987220 */ /* 0x000fc80000400000 */
[----:B------:R-:W-:-:S05]  /*7700*/  FFMA R151, R151, R154, R152 ;  /* 0x0000009a97977223 */ /* 0x000fca0000000098 */
[----:B------:R-:W-:-:S05]  /*7710*/  F2FP.TF32.F32.PACK_B R151, R151 ;  /* 0x00000097ff97723e */ /* 0x000fca00024050ff */
[----:B------:R0:W-:Y:S01]  /*7720*/  STG.E desc[UR36][R10.64+0x3e4], R151 ;  /* 0x0003e4970a007986 */ /* 0x0001e2000c101924 */
[----:B------:R-:W-:Y:S05]  /*7730*/  BRA `(.L_x_286) ;  /* 0x0000002400187947 */ /* 0x000fea0003800000 */
.L_x_33:
[----:B------:R-:W-:Y:S01]  /*7740*/  ISETP.GT.AND P3, PT, R3, 0x1, PT ;  /* 0x000000010300780c */ /* 0x000fe20003f64270 */
[----:B------:R-:W-:Y:S01]  /*7750*/  ULDC.64 UR4, c[0x0][0x5c0] ;  /* 0x0001700000047ab9 */ /* 0x000fe20000000a00 */
[-C--:B------:R-:W-:Y:S01]  /*7760*/  FMUL R9, R24, R154.reuse ;  /* 0x0000009a18097220 */ /* 0x080fe20000400000 */
[----:B------:R-:W-:Y:S01]  /*7770*/  LEA R4, P1, R162, UR4, 0x2 ;  /* 0x00000004a2047c11 */ /* 0x000fe2000f8210ff */
[-C--:B------:R-:W-:Y:S01]  /*7780*/  FMUL R25, R25, R154.reuse ;  /* 0x0000009a19197220 */ /* 0x080fe20000400000 */
[----:B------:R-:W-:Y:S01]  /*7790*/  ISETP.GT.AND P0, PT, R0, RZ, P3 ;  /* 0x000000ff0000720c */ /* 0x000fe20001f04270 */
[-C--:B------:R-:W-:Y:S01]  /*77a0*/  FMUL R13, R26, R154.reuse ;  /* 0x0000009a1a0d7220 */ /* 0x080fe20000400000 */
[----:B------:R-:W-:Y:S01]  /*77b0*/  ISETP.GT.AND P2, PT, R0, 0x8, P2 ;  /* 0x000000080000780c */ /* 0x000fe20001744270 */
[-C--:B------:R-:W-:Y:S01]  /*77c0*/  FMUL R27, R27, R154.reuse ;  /* 0x0000009a1b1b7220 */ /* 0x080fe20000400000 */
[----:B------:R-:W-:Y:S01]  /*77d0*/  LEA.HI.X R5, R162, UR5, R173, 0x2, P1 ;  /* 0x00000005a2057c11 */ /* 0x000fe200088f14ad */
[-C--:B------:R-:W-:Y:S01]  /*77e0*/  FMUL R29, R29, R154.reuse ;  /* 0x0000009a1d1d7220 */ /* 0x080fe20000400000 */
[----:B------:R-:W-:Y:S01]  /*77f0*/  F2FP.TF32.F32.PACK_B R9, R9 ;  /* 0x00000009ff09723e */ /* 0x000fe200024050ff */
[-C--:B------:R-:W-:Y:S01]  /*7800*/  FMUL R31, R31, R154.reuse ;  /* 0x0000009a1f1f7220 */ /* 0x080fe20000400000 */
[C---:B------:R-:W-:Y:S01]  /*7810*/  SHF.L.U64.HI R11, R10.reuse, 0x5, R11 ;  /* 0x000000050a0b7819 */ /* 0x040fe2000001020b */
[----:B------:R-:W-:Y:S01]  /*7820*/  FMUL R33, R33, R154 ;  /* 0x0000009a21217220 */ /* 0x000fe20000400000 */
[----:B------:R-:W-:Y:S01]  /*7830*/  LEA R6, P1, R10, R4, 0x5 ;  /* 0x000000040a067211 */ /* 0x000fe200078228ff */
[----:B------:R0:W-:Y:S01]  /*7840*/  @P4 STG.E desc[UR36][R4.64], R9 ;  /* 0x0000000904004986 */ /* 0x0001e2000c101924 */
[----:B------:R-:W-:Y:S01]  /*7850*/  F2FP.TF32.F32.PACK_B R25, R25 ;  /* 0x00000019ff19723e */ /* 0x000fe200024050ff */
[-C--:B------:R-:W-:Y:S01]  /*7860*/  FMUL R35, R35, R154.reuse ;  /* 0x0000009a23237220 */ /* 0x080fe20000400000 */
[----:B------:R-:W-:Y:S01]  /*7870*/  F2FP.TF32.F32.PACK_B R13, R13 ;  /* 0x0000000dff0d723e */ /* 0x000fe200024050ff */
[----:B------:R-:W-:Y:S01]  /*7880*/  IMAD.X R7, R11, 0x1, R5, P1 ;  /* 0x000000010b077824 */ /* 0x000fe200008e0605 */
[C---:B------:R-:W-:Y:S01]  /*7890*/  ISETP.GT.AND P4, PT, R3.reuse, 0x8, PT ;  /* 0x000000080300780c */ /* 0x040fe20003f84270 */
[----:B------:R-:W-:Y:S01]  /*78a0*/  @P0 STG.E desc[UR36][R4.64+0x4], R25 ;  /* 0x0000041904000986 */ /* 0x000fe2000c101924 */
[----:B------:R-:W-:Y:S01]  /*78b0*/  ISETP.GT.AND P0, PT, R3, 0x9, PT ;  /* 0x000000090300780c */ /* 0x000fe20003f04270 */
[-C--:B------:R-:W-:Y:S01]  /*78c0*/  FMUL R11, R30, R154.reuse ;  /* 0x0000009a1e0b7220 */ /* 0x080fe20000400000 */
[C---:B------:R-:W-:Y:S01]  /*78d0*/  ISETP.GT.AND P3, PT, R0.reuse, 0x8, P3 ;  /* 0x000000080000780c */ /* 0x040fe20001f64270 */
[----:B------:R1:W-:Y:S01]  /*78e0*/  @P2 STG.E desc[UR36][R6.64], R13 ;  /* 0x0000000d06002986 */ /* 0x0003e2000c101924 */
[----:B------:R-:W-:Y:S01]  /*78f0*/  ISETP.GT.AND P1, PT, R0, RZ, P4 ;  /* 0x000000ff0000720c */ /* 0x000fe20002724270 */
[-C--:B0-----:R-:W-:Y:S01]  /*7900*/  FMUL R9, R28, R154.reuse ;  /* 0x0000009a1c097220 */ /* 0x081fe20000400000 */
[C---:B------:R-:W-:Y:S01]  /*7910*/  ISETP.GT.AND P2, PT, R0.reuse, RZ, P0 ;  /* 0x000000ff0000720c */ /* 0x040fe20000744270 */
[-C--:B------:R-:W-:Y:S01]  /*7920*/  FMUL R37, R37, R154.reuse ;  /* 0x0000009a25257220 */ /* 0x080fe20000400000 */
[----:B------:R-:W-:Y:S01]  /*7930*/  ISETP.GT.AND P4, PT, R0, 0x8, P4 ;  /* 0x000000080000780c */ /* 0x000fe20002784270 */
[-C--:B------:R-:W-:Y:S01]  /*7940*/  FMUL R39, R39, R154.reuse ;  /* 0x0000009a27277220 */ /* 0x080fe20000400000 */
[----:B------:R-:W-:Y:S01]  /*7950*/  F2FP.TF32.F32.PACK_B R27, R27 ;  /* 0x0000001bff1b723e */ /* 0x000fe200024050ff */
[-C--:B------:R-:W-:Y:S01]  /*7960*/  FMUL R41, R41, R154.reuse ;  /* 0x0000009a29297220 */ /* 0x080fe20000400000 */
[----:B------:R-:W-:Y:S01]  /*7970*/  F2FP.TF32.F32.PACK_B R9, R9 ;  /* 0x00000009ff09723e */ /* 0x000fe200024050ff */
[-C--:B------:R-:W-:Y:S01]  /*7980*/  FMUL R43, R43, R154.reuse ;  /* 0x0000009a2b2b7220 */ /* 0x080fe20000400000 */
[----:B------:R-:W-:Y:S01]  /*7990*/  F2FP.TF32.F32.PACK_B R29, R29 ;  /* 0x0000001dff1d723e */ /* 0x000fe200024050ff */
[----:B------:R-:W-:Y:S01]  /*79a0*/  @P3 STG.E desc[UR36][R6.64+0x4], R27 ;  /* 0x0000041b06003986 */ /* 0x000fe2000c101924 */
[----:B------:R-:W-:Y:S01]  /*79b0*/  F2FP.TF32.F32.PACK_B R11, R11 ;  /* 0x0000000bff0b723e */ /* 0x000fe200024050ff */
[-C--:B-1----:R-:W-:Y:S01]  /*79c0*/  FMUL R13, R34, R154.reuse ;  /* 0x0000009a220d7220 */ /* 0x082fe20000400000 */
[----:B------:R-:W-:Y:S01]  /*79d0*/  ISETP.GT.AND P3, PT, R3, 0x11, PT ;  /* 0x000000110300780c */ /* 0x000fe20003f64270 */
[----:B------:R0:W-:Y:S01]  /*79e0*/  @P1 STG.E desc[UR36][R4.64+0x20], R9 ;  /* 0x0000200904001986 */ /* 0x0001e2000c101924 */
[C---:B------:R-:W-:Y:S01]  /*79f0*/  ISETP.GT.AND P0, PT, R0.reuse, 0x8, P0 ;  /* 0x000000080000780c */ /* 0x040fe20000704270 */
[-C--:B------:R-:W-:Y:S01]  /*7a00*/  FMUL R45, R45, R154.reuse ;  /* 0x0000009a2d2d7220 */ /* 0x080fe20000400000 */
[----:B------:R-:W-:Y:S01]  /*7a10*/  F2FP.TF32.F32.PACK_B R31, R31 ;  /* 0x0000001fff1f723e */ /* 0x000fe200024050ff */
[----:B------:R-:W-:Y:S01]  /*7a20*/  @P2 STG.E desc[UR36][R4.64+0x24], R29 ;  /* 0x0000241d04002986 */ /* 0x000fe2000c101924 */
[----:B------:R-:W-:Y:S01]  /*7a30*/  ISETP.GT.AND P2, PT, R3, 0x10, PT ;  /* 0x000000100300780c */ /* 0x000fe20003f44270 */
[-C--:B------:R-:W-:Y:S01]  /*7a40*/  FMUL R47, R47, R154.reuse ;  /* 0x0000009a2f2f7220 */ /* 0x080fe20000400000 */
[----:B------:R-:W-:Y:S01]  /*7a50*/  F2FP.TF32.F32.PACK_B R33, R33 ;  /* 0x00000021ff21723e */ /* 0x000fe200024050ff */
[----:B------:R1:W-:Y:S01]  /*7a60*/  @P4 STG.E desc[UR36][R6.64+0x20], R11 ;  /* 0x0000200b06004986 */ /* 0x0003e2000c101924 */
[C---:B------:R-:W-:Y:S01]  /*7a70*/  ISETP.GT.AND P1, PT, R0.reuse, RZ, P2 ;  /* 0x000000ff0000720c */ /* 0x040fe20001724270 */
[-C--:B------:R-:W-:Y:S01]  /*7a80*/  FMUL R49, R49, R154.reuse ;  /* 0x0000009a31317220 */ /* 0x080fe20000400000 */
[----:B------:R-:W-:Y:S01]  /*7a90*/  ISETP.GT.AND P4, PT, R0, RZ, P3 ;  /* 0x000000ff0000720c */ /* 0x000fe20001f84270 */
[-C--:B0-----:R-:W-:Y:S01]  /*7aa0*/  FMUL R9, R32, R154.reuse ;  /* 0x0000009a20097220 */ /* 0x081fe20000400000 */
[----:B------:R-:W-:Y:S01]  /*7ab0*/  ISETP.GT.AND P2, PT, R0, 0x8, P2 ;  /* 0x000000080000780c */ /* 0x000fe20001744270 */
[----:B------:R-:W-:Y:S01]  /*7ac0*/  @P0 STG.E desc[UR36][R6.64+0x24], R31 ;  /* 0x0000241f06000986 */ /* 0x000fe2000c101924 */
[----:B------:R-:W-:Y:S01]  /*7ad0*/  F2FP.TF32.F32.PACK_B R13, R13 ;  /* 0x0000000dff0d723e */ /* 0x000fe200024050ff */
[-C--:B------:R-:W-:Y:S01]  /*7ae0*/  FMUL R51, R51, R154.reuse ;  /* 0x0000009a33337220 */ /* 0x080fe20000400000 */
[----:B------:R-:W-:Y:S01]  /*7af0*/  F2FP.TF32.F32.PACK_B R9, R9 ;  /* 0x00000009ff09723e */ /* 0x000fe200024050ff */
[-C--:B------:R-:W-:Y:S01]  /*7b00*/  FMUL R53, R53, R154.reuse ;  /* 0x0000009a35357220 */ /* 0x080fe20000400000 */
[----:B------:R-:W-:Y:S01]  /*7b10*/  ISETP.GT.AND P0, PT, R3, 0x19, PT ;  /* 0x000000190300780c */ /* 0x000fe20003f04270 */
[-C--:B-1----:R-:W-:Y:S01]  /*7b20*/  FMUL R11, R38, R154.reuse ;  /* 0x0000009a260b7220 */ /* 0x082fe20000400000 */
[C---:B------:R-:W-:Y:S01]  /*7b30*/  ISETP.GT.AND P3, PT, R0.reuse, 0x8, P3 ;  /* 0x000000080000780c */ /* 0x040fe20001f64270 */
[----:B------:R0:W-:Y:S01]  /*7b40*/  @P1 STG.E desc[UR36][R4.64+0x40], R9 ;  /* 0x0000400904001986 */ /* 0x0001e2000c101924 */
[----:B------:R-:W-:Y:S01]  /*7b50*/  F2FP.TF32.F32.PACK_B R35, R35 ;  /* 0x00000023ff23723e */ /* 0x000fe200024050ff */
        /* <DEDUP_REMOVED lines=11> */
[C---:B------:R-:W-:Y:S01]  /*7c10*/  ISETP.GT.AND P4, PT, R0.reuse, 0x8, P4 ;  /* 0x000000080000780c */ /* 0x040fe20002784270 */
[----:B------:R-:W-:Y:S01]  /*7c20*/  @P3 STG.E desc[UR36][R6.64+0x44], R35 ;  /* 0x0000442306003986 */ /* 0x000fe2000c101924 */
[----:B------:R-:W-:Y:S01]  /*7c30*/  ISETP.GT.AND P3, PT, R3, 0x21, PT ;  /* 0x000000210300780c */ /* 0x000fe20003f64270 */
[-C--:B------:R-:W-:Y:S01]  /*7c40*/  FMUL R61, R61, R154.reuse ;  /* 0x0000009a3d3d7220 */ /* 0x080fe20000400000 */
[----:B------:R-:W-:Y:S01]  /*7c50*/  F2FP.TF32.F32.PACK_B R9, R9 ;  /* 0x00000009ff09723e */ /* 0x000fe200024050ff */
[-C--:B------:R-:W-:Y:S01]  /*7c60*/  FMUL R63, R63, R154.reuse ;  /* 0x0000009a3f3f7220 */ /* 0x080fe20000400000 */
[----:B------:R-:W-:Y:S01]  /*7c70*/  ISETP.GT.AND P0, PT, R0, 0x8, P0 ;  /* 0x000000080000780c */ /* 0x000fe20000704270 */
[-C--:B-1----:R-:W-:Y:S01]  /*7c80*/  FMUL R13, R42, R154.reuse ;  /* 0x0000009a2a0d7220 */ /* 0x082fe20000400000 */
[----:B------:R-:W-:Y:S01]  /*7c90*/  F2FP.TF32.F32.PACK_B R39, R39 ;  /* 0x00000027ff27723e */ /* 0x000fe200024050ff */
        /* <DEDUP_REMOVED lines=147> */
[----:B------:R-:W-:Y:S01]  /*85d0*/  ISETP.GT.AND P3, PT, R0, 0x8, P3 ;  /* 0x000000080000780c */ /* 0x000fe20001f64270 */
[-C--:B------:R-:W-:Y:S01]  /*85e0*/  FMUL R131, R131, R154.reuse ;  /* 0x0000009a83837220 */ /* 0x080fe20000400000 */
[----:B------:R-:W-:Y:S01]  /*85f0*/  F2FP.TF32.F32.PACK_B R9, R9 ;  /* 0x00000009ff09723e */ /* 0x000fe200024050ff */
[-C--:B------:R-:W-:Y:S01]  /*8600*/  FMUL R133, R133, R154.reuse ;  /* 0x0000009a85857220 */ /* 0x080fe20000400000 */
[----:B------:R-:W-:Y:S01]  /*8610*/  ISETP.GT.AND P0, PT, R3, 0x59, PT ;  /* 0x000000590300780c */ /* 0x000fe20003f04270 */
        /* <DEDUP_REMOVED lines=25> */
[C---:B------:R-:W-:Y:S01]  /*87b0*/  ISETP.GT.AND P1, PT, R0.reuse, RZ, P3 ;  /* 0x000000ff0000720c */ /* 0x040fe20001f24270 */
[-C--:B------:R-:W-:Y:S01]  /*87c0*/  FMUL R145, R145, R154.reuse ;  /* 0x0000009a91917220 */ /* 0x080fe20000400000 */
[C---:B------:R-:W-:Y:S01]  /*87d0*/  ISETP.GT.AND P3, PT, R0.reuse, 0x8, P3 ;  /* 0x000000080000780c */ /* 0x040fe20001f64270 */
[----:B------:R-:W-:Y:S01]  /*87e0*/  @P2 STG.E desc[UR36][R4.64+0x164], R69 ;  /* 0x0001644504002986 */ /* 0x000fe2000c101924 */
[----:B------:R-:W-:Y:S01]  /*87f0*/  ISETP.GT.AND P2, PT, R3, 0x61, PT ;  /* 0x000000610300780c */ /* 0x000fe20003f44270 */
[-C--:B------:R-:W-:Y:S01]  /*8800*/  FMUL R147, R147, R154.reuse ;  /* 0x0000009a93937220 */ /* 0x080fe20000400000 */
[----:B------:R-:W-:Y:S01]  /*8810*/  F2FP.TF32.F32.PACK_B R13, R13 ;  /* 0x0000000dff0d723e */ /* 0x000fe200024050ff */
[----:B------:R1:W-:Y:S01]  /*8820*/  @P4 STG.E desc[UR36][R6.64+0x160], R11 ;  /* 0x0001600b06004986 */ /* 0x0003e2000c101924 */
[C---:B------:R-:W-:Y:S01]  /*8830*/  ISETP.GT.AND P4, PT, R0.reuse, RZ, P2 ;  /* 0x000000ff0000720c */ /* 0x040fe20001784270 */
[-C--:B------:R-:W-:Y:S01]  /*8840*/  FMUL R149, R149, R154.reuse ;  /* 0x0000009a95957220 */ /* 0x080fe20000400000 */
[----:B------:R-:W-:Y:S01]  /*8850*/  ISETP.GT.AND P2, PT, R0, 0x8, P2 ;  /* 0x000000080000780c */ /* 0x000fe20001744270 */
[-C--:B0-----:R-:W-:Y:S01]  /*8860*/  FMUL R9, R72, R154.reuse ;  /* 0x0000009a48097220 */ /* 0x081fe20000400000 */
[----:B------:R-:W-:Y:S01]  /*8870*/  @P0 STG.E desc[UR36][R6.64+0x164], R71 ;  /* 0x0001644706000986 */ /* 0x000fe2000c101924 */
[----:B------:R-:W-:Y:S01]  /*8880*/  ISETP.GT.AND P0, PT, R3, 0x69, PT ;  /* 0x000000690300780c */ /* 0x000fe20003f04270 */
[----:B------:R-:W-:Y:S01]  /*8890*/  FMUL R151, R151, R154 ;  /* 0x0000009a97977220 */ /* 0x000fe20000400000 */
[----:B------:R-:W-:-:S02]  /*88a0*/  F2FP.TF32.F32.PACK_B R89, R89 ;  /* 0x00000059ff59723e */ /* 0x000fc400024050ff */
[----:B------:R-:W-:Y:S01]  /*88b0*/  F2FP.TF32.F32.PACK_B R9, R9 ;  /* 0x00000009ff09723e */ /* 0x000fe200024050ff */
[----:B-1----:R-:W-:Y:S01]  /*88c0*/  FMUL R11, R78, R154 ;  /* 0x0000009a4e0b7220 */ /* 0x002fe20000400000 */
[----:B------:R-:W-:-:S03]  /*88d0*/  F2FP.TF32.F32.PACK_B R91, R91 ;  /* 0x0000005bff5b723e */ /* 0x000fc600024050ff */
[----:B------:R0:W-:Y:S01]  /*88e0*/  @P1 STG.E desc[UR36][R4.64+0x180], R9 ;  /* 0x0001800904001986 */ /* 0x0001e2000c101924 */
[C---:B------:R-:W-:Y:S02]  /*88f0*/  ISETP.GT.AND P1, PT, R3.reuse, 0x68, PT ;  /* 0x000000680300780c */ /* 0x040fe40003f24270 */
[----:B------:R-:W-:Y:S01]  /*8900*/  F2FP.TF32.F32.PACK_B R11, R11 ;  /* 0x0000000bff0b723e */ /* 0x000fe200024050ff */
[----:B------:R-:W-:Y:S01]  /*8910*/  @P4 STG.E desc[UR36][R4.64+0x184], R73 ;  /* 0x0001844904004986 */ /* 0x000fe2000c101924 */
[C---:B------:R-:W-:Y:S02]  /*8920*/  ISETP.GT.AND P4, PT, R0.reuse, RZ, P1 ;  /* 0x000000ff0000720c */ /* 0x040fe40000f84270 */
[C---:B------:R-:W-:Y:S01]  /*8930*/  ISETP.GT.AND P1, PT, R0.reuse, 0x8, P1 ;  /* 0x000000080000780c */ /* 0x040fe20000f24270 */
[----:B------:R1:W-:Y:S01]  /*8940*/  @P3 STG.E desc[UR36][R6.64+0x180], R13 ;  /* 0x0001800d06003986 */ /* 0x0003e2000c101924 */
[----:B------:R-:W-:Y:S02]  /*8950*/  ISETP.GT.AND P3, PT, R0, RZ, P0 ;  /* 0x000000ff0000720c */ /* 0x000fe40000764270 */
[----:B------:R-:W-:Y:S01]  /*8960*/  F2FP.TF32.F32.PACK_B R93, R93 ;  /* 0x0000005dff5d723e */ /* 0x000fe200024050ff */
[----:B0-----:R-:W-:Y:S01]  /*8970*/  FMUL R9, R76, R154 ;  /* 0x0000009a4c097220 */ /* 0x001fe20000400000 */
[----:B------:R-:W-:Y:S01]  /*8980*/  @P2 STG.E desc[UR36][R6.64+0x184], R75 ;  /* 0x0001844b06002986 */ /* 0x000fe2000c101924 */
[----:B------:R-:W-:-:S02]  /*8990*/  ISETP.GT.AND P2, PT, R3, 0x70, PT ;  /* 0x000000700300780c */ /* 0x000fc40003f44270 */
[----:B------:R-:W-:Y:S02]  /*89a0*/  F2FP.TF32.F32.PACK_B R95, R95 ;  /* 0x0000005fff5f723e */ /* 0x000fe400024050ff */
[----:B------:R-:W-:Y:S01]  /*89b0*/  F2FP.TF32.F32.PACK_B R9, R9 ;  /* 0x00000009ff09723e */ /* 0x000fe200024050ff */
[----:B-1----:R-:W-:Y:S01]  /*89c0*/  FMUL R13, R82, R154 ;  /* 0x0000009a520d7220 */ /* 0x002fe20000400000 */
[----:B------:R-:W-:-:S03]  /*89d0*/  F2FP.TF32.F32.PACK_B R97, R97 ;  /* 0x00000061ff61723e */ /* 0x000fc600024050ff */
[----:B------:R0:W-:Y:S01]  /*89e0*/  @P4 STG.E desc[UR36][R4.64+0x1a0], R9 ;  /* 0x0001a00904004986 */ /* 0x0001e2000c101924 */
[C---:B------:R-:W-:Y:S02]  /*89f0*/  ISETP.GT.AND P4, PT, R0.reuse, RZ, P2 ;  /* 0x000000ff0000720c */ /* 0x040fe40001784270 */
[C---:B------:R-:W-:Y:S01]  /*8a00*/  ISETP.GT.AND P2, PT, R0.reuse, 0x8, P2 ;  /* 0x000000080000780c */ /* 0x040fe20001744270 */
[----:B------:R-:W-:Y:S01]  /*8a10*/  @P3 STG.E desc[UR36][R4.64+0x1a4], R77 ;  /* 0x0001a44d04003986 */ /* 0x000fe2000c101924 */
[C---:B------:R-:W-:Y:S02]  /*8a20*/  ISETP.GT.AND P3, PT, R0.reuse, 0x8, P0 ;  /* 0x000000080000780c */ /* 0x040fe40000764270 */
[----:B------:R-:W-:Y:S01]  /*8a30*/  ISETP.GT.AND P0, PT, R3, 0x71, PT ;  /* 0x000000710300780c */ /* 0x000fe20003f04270 */
[----:B------:R1:W-:Y:S01]  /*8a40*/  @P1 STG.E desc[UR36][R6.64+0x1a0], R11 ;  /* 0x0001a00b06001986 */ /* 0x0003e2000c101924 */
[----:B------:R-:W-:Y:S02]  /*8a50*/  F2FP.TF32.F32.PACK_B R13, R13 ;  /* 0x0000000dff0d723e */ /* 0x000fe400024050ff */
[----:B------:R-:W-:Y:S01]  /*8a60*/  ISETP.GT.AND P1, PT, R0, RZ, P0 ;  /* 0x000000ff0000720c */ /* 0x000fe20000724270 */
[----:B0-----:R-:W-:Y:S01]  /*8a70*/  FMUL R9, R80, R154 ;  /* 0x0000009a50097220 */ /* 0x001fe20000400000 */
[----:B------:R-:W-:-:S02]  /*8a80*/  F2FP.TF32.F32.PACK_B R99, R99 ;  /* 0x00000063ff63723e */ /* 0x000fc400024050ff */
[----:B------:R-:W-:Y:S02]  /*8a90*/  F2FP.TF32.F32.PACK_B R101, R101 ;  /* 0x00000065ff65723e */ /* 0x000fe400024050ff */
[----:B------:R-:W-:Y:S01]  /*8aa0*/  F2FP.TF32.F32.PACK_B R9, R9 ;  /* 0x00000009ff09723e */ /* 0x000fe200024050ff */
[----:B------:R-:W-:Y:S01]  /*8ab0*/  @P3 STG.E desc[UR36][R6.64+0x1a4], R79 ;  /* 0x0001a44f06003986 */ /* 0x000fe2000c101924 */
[----:B------:R-:W-:Y:S01]  /*8ac0*/  ISETP.GT.AND P3, PT, R0, 0x8, P0 ;  /* 0x000000080000780c */ /* 0x000fe20000764270 */
[----:B-1----:R-:W-:Y:S01]  /*8ad0*/  FMUL R11, R86, R154 ;  /* 0x0000009a560b7220 */ /* 0x002fe20000400000 */
[C---:B------:R-:W-:Y:S01]  /*8ae0*/  ISETP.GT.AND P0, PT, R3.reuse, 0x79, PT ;  /* 0x000000790300780c */ /* 0x040fe20003f04270 */
[----:B------:R0:W-:Y:S01]  /*8af0*/  @P4 STG.E desc[UR36][R4.64+0x1c0], R9 ;  /* 0x0001c00904004986 */ /* 0x0001e2000c101924 */
[----:B------:R-:W-:Y:S02]  /*8b00*/  F2FP.TF32.F32.PACK_B R103, R103 ;  /* 0x00000067ff67723e */ /* 0x000fe400024050ff */
[----:B------:R-:W-:Y:S01]  /*8b10*/  F2FP.TF32.F32.PACK_B R11, R11 ;  /* 0x0000000bff0b723e */ /* 0x000fe200024050ff */
[----:B------:R-:W-:Y:S01]  /*8b20*/  @P1 STG.E desc[UR36][R4.64+0x1c4], R81 ;  /* 0x0001c45104001986 */ /* 0x000fe2000c101924 */
[----:B------:R-:W-:-:S02]  /*8b30*/  ISETP.GT.AND P1, PT, R3, 0x78, PT ;  /* 0x000000780300780c */ /* 0x000fc40003f24270 */
[----:B------:R-:W-:Y:S01]  /*8b40*/  F2FP.TF32.F32.PACK_B R105, R105 ;  /* 0x00000069ff69723e */ /* 0x000fe200024050ff */
[----:B------:R1:W-:Y:S01]  /*8b50*/  @P2 STG.E desc[UR36][R6.64+0x1c0], R13 ;  /* 0x0001c00d06002986 */ /* 0x0003e2000c101924 */
[C---:B------:R-:W-:Y:S02]  /*8b60*/  ISETP.GT.AND P4, PT, R0.reuse, RZ, P1 ;  /* 0x000000ff0000720c */ /* 0x040fe40000f84270 */
[----:B------:R-:W-:Y:S01]  /*8b70*/  ISETP.GT.AND P2, PT, R0, RZ, P0 ;  /* 0x000000ff0000720c */ /* 0x000fe20000744270 */
[----:B0-----:R-:W-:Y:S01]  /*8b80*/  FMUL R9, R84, R154 ;  /* 0x0000009a54097220 */ /* 0x001fe20000400000 */
[C---:B------:R-:W-:Y:S01]  /*8b90*/  ISETP.GT.AND P1, PT, R0.reuse, 0x8, P1 ;  /* 0x000000080000780c */ /* 0x040fe20000f24270 */
[----:B------:R-:W-:Y:S01]  /*8ba0*/  @P3 STG.E desc[UR36][R6.64+0x1c4], R83 ;  /* 0x0001c45306003986 */ /* 0x000fe2000c101924 */
[----:B------:R-:W-:Y:S02]  /*8bb0*/  ISETP.GT.AND P3, PT, R0, 0x8, P0 ;  /* 0x000000080000780c */ /* 0x000fe40000764270 */
[----:B------:R-:W-:-:S02]  /*8bc0*/  F2FP.TF32.F32.PACK_B R9, R9 ;  /* 0x00000009ff09723e */ /* 0x000fc400024050ff */
[C---:B------:R-:W-:Y:S01]  /*8bd0*/  ISETP.GT.AND P0, PT, R3.reuse, 0x81, PT ;  /* 0x000000810300780c */ /* 0x040fe20003f04270 */
[----:B-1----:R-:W-:Y:S01]  /*8be0*/  FMUL R13, R90, R154 ;  /* 0x0000009a5a0d7220 */ /* 0x002fe20000400000 */
[----:B------:R-:W-:Y:S01]  /*8bf0*/  F2FP.TF32.F32.PACK_B R107, R107 ;  /* 0x0000006bff6b723e */ /* 0x000fe200024050ff */
[----:B------:R0:W-:Y:S01]  /*8c00*/  @P4 STG.E desc[UR36][R4.64+0x1e0], R9 ;  /* 0x0001e00904004986 */ /* 0x0001e2000c101924 */
[----:B------:R-:W-:Y:S02]  /*8c10*/  F2FP.TF32.F32.PACK_B R109, R109 ;  /* 0x0000006dff6d723e */ /* 0x000fe400024050ff */
[----:B------:R-:W-:Y:S01]  /*8c20*/  F2FP.TF32.F32.PACK_B R13, R13 ;  /* 0x0000000dff0d723e */ /* 0x000fe200024050ff */
[----:B------:R-:W-:Y:S01]  /*8c30*/  @P2 STG.E desc[UR36][R4.64+0x1e4], R85 ;  /* 0x0001e45504002986 */ /* 0x000fe2000c101924 */
[----:B------:R-:W-:Y:S02]  /*8c40*/  ISETP.GT.AND P2, PT, R3, 0x80, PT ;  /* 0x000000800300780c */ /* 0x000fe40003f44270 */
[----:B------:R-:W-:Y:S01]  /*8c50*/  F2FP.TF32.F32.PACK_B R111, R111 ;  /* 0x0000006fff6f723e */ /* 0x000fe200024050ff */
[----:B------:R1:W-:Y:S01]  /*8c60*/  @P1 STG.E desc[UR36][R6.64+0x1e0], R11 ;  /* 0x0001e00b06001986 */ /* 0x0003e2000c101924 */
[----:B------:R-:W-:-:S02]  /*8c70*/  ISETP.GT.AND P4, PT, R0, RZ, P2 ;  /* 0x000000ff0000720c */ /* 0x000fc40001784270 */
[----:B------:R-:W-:Y:S01]  /*8c80*/  ISETP.GT.AND P1, PT, R0, RZ, P0 ;  /* 0x000000ff0000720c */ /* 0x000fe20000724270 */
[-C--:B0-----:R-:W-:Y:S01]  /*8c90*/  FMUL R9, R88, R154.reuse ;  /* 0x0000009a58097220 */ /* 0x081fe20000400000 */
[C---:B------:R-:W-:Y:S01]  /*8ca0*/  ISETP.GT.AND P2, PT, R0.reuse, 0x8, P2 ;  /* 0x000000080000780c */ /* 0x040fe20001744270 */
[----:B------:R-:W-:Y:S01]  /*8cb0*/  @P3 STG.E desc[UR36][R6.64+0x1e4], R87 ;  /* 0x0001e45706003986 */ /* 0x000fe2000c101924 */
[----:B------:R-:W-:Y:S02]  /*8cc0*/  ISETP.GT.AND P3, PT, R0, 0x8, P0 ;  /* 0x000000080000780c */ /* 0x000fe40000764270 */
[----:B------:R-:W-:Y:S02]  /*8cd0*/  F2FP.TF32.F32.PACK_B R9, R9 ;  /* 0x00000009ff09723e */ /* 0x000fe400024050ff */
[----:B------:R-:W-:Y:S01]  /*8ce0*/  ISETP.GT.AND P0, PT, R3, 0x89, PT ;  /* 0x000000890300780c */ /* 0x000fe20003f04270 */
[----:B-1----:R-:W-:Y:S01]  /*8cf0*/  FMUL R11, R94, R154 ;  /* 0x0000009a5e0b7220 */ /* 0x002fe20000400000 */
[----:B------:R-:W-:Y:S01]  /*8d00*/  F2FP.TF32.F32.PACK_B R113, R113 ;  /* 0x00000071ff71723e */ /* 0x000fe200024050ff */
[----:B------:R0:W-:Y:S01]  /*8d10*/  @P4 STG.E desc[UR36][R4.64+0x200], R9 ;  /* 0x0002000904004986 */ /* 0x0001e2000c101924 */
[----:B------:R-:W-:-:S02]  /*8d20*/  F2FP.TF32.F32.PACK_B R115, R115 ;  /* 0x00000073ff73723e */ /* 0x000fc400024050ff */
[----:B------:R-:W-:Y:S01]  /*8d30*/  F2FP.TF32.F32.PACK_B R11, R11 ;  /* 0x0000000bff0b723e */ /* 0x000fe200024050ff */
[----:B------:R-:W-:Y:S01]  /*8d40*/  @P1 STG.E desc[UR36][R4.64+0x204], R89 ;  /* 0x0002045904001986 */ /* 0x000fe2000c101924 */
[----:B------:R-:W-:Y:S02]  /*8d50*/  ISETP.GT.AND P1, PT, R3, 0x88, PT ;  /* 0x000000880300780c */ /* 0x000fe40003f24270 */
[----:B------:R-:W-:Y:S01]  /*8d60*/  F2FP.TF32.F32.PACK_B R117, R117 ;  /* 0x00000075ff75723e */ /* 0x000fe200024050ff */
[----:B------:R1:W-:Y:S01]  /*8d70*/  @P2 STG.E desc[UR36][R6.64+0x200], R13 ;  /* 0x0002000d06002986 */ /* 0x0003e2000c101924 */
[C---:B------:R-:W-:Y:S02]  /*8d80*/  ISETP.GT.AND P4, PT, R0.reuse, RZ, P1 ;  /* 0x000000ff0000720c */ /* 0x040fe40000f84270 */
[----:B------:R-:W-:Y:S01]  /*8d90*/  ISETP.GT.AND P2, PT, R0, RZ, P0 ;  /* 0x000000ff0000720c */ /* 0x000fe20000744270 */
[----:B0-----:R-:W-:Y:S01]  /*8da0*/  FMUL R9, R92, R154 ;  /* 0x0000009a5c097220 */ /* 0x001fe20000400000 */
[C---:B------:R-:W-:Y:S01]  /*8db0*/  ISETP.GT.AND P1, PT, R0.reuse, 0x8, P1 ;  /* 0x000000080000780c */ /* 0x040fe20000f24270 */
[----:B------:R-:W-:Y:S01]  /*8dc0*/  @P3 STG.E desc[UR36][R6.64+0x204], R91 ;  /* 0x0002045b06003986 */ /* 0x000fe2000c101924 */
[----:B------:R-:W-:-:S02]  /*8dd0*/  ISETP.GT.AND P3, PT, R0, 0x8, P0 ;  /* 0x000000080000780c */ /* 0x000fc40000764270 */
[----:B------:R-:W-:Y:S02]  /*8de0*/  F2FP.TF32.F32.PACK_B R9, R9 ;  /* 0x00000009ff09723e */ /* 0x000fe400024050ff */
[C---:B------:R-:W-:Y:S01]  /*8df0*/  ISETP.GT.AND P0, PT, R3.reuse, 0x91, PT ;  /* 0x000000910300780c */ /* 0x040fe20003f04270 */
[----:B-1----:R-:W-:Y:S01]  /*8e00*/  FMUL R13, R98, R154 ;  /* 0x0000009a620d7220 */ /* 0x002fe20000400000 */
[----:B------:R-:W-:Y:S01]  /*8e10*/  F2FP.TF32.F32.PACK_B R119, R119 ;  /* 0x00000077ff77723e */ /* 0x000fe200024050ff */
        /* <DEDUP_REMOVED lines=89> */
[----:B------:R-:W-:-:S03]  /*93b0*/  ISETP.GT.AND P1, PT, R3, 0xb8, PT ;  /* 0x000000b80300780c */ /* 0x000fc60003f24270 */
[----:B------:R1:W-:Y:S01]  /*93c0*/  @P2 STG.E desc[UR36][R6.64+0x2c0], R13 ;  /* 0x0002c00d06002986 */ /* 0x0003e2000c101924 */
[C---:B------:R-:W-:Y:S02]  /*93d0*/  ISETP.GT.AND P4, PT, R0.reuse, RZ, P1 ;  /* 0x000000ff0000720c */ /* 0x040fe40000f84270 */
[----:B------:R-:W-:Y:S01]  /*93e0*/  ISETP.GT.AND P2, PT, R0, RZ, P0 ;  /* 0x000000ff0000720c */ /* 0x000fe20000744270 */
[-C--:B0-----:R-:W-:Y:S01]  /*93f0*/  FMUL R9, R116, R154.reuse ;  /* 0x0000009a74097220 */ /* 0x081fe20000400000 */
[C---:B------:R-:W-:Y:S01]  /*9400*/  ISETP.GT.AND P1, PT, R0.reuse, 0x8, P1 ;  /* 0x000000080000780c */ /* 0x040fe20000f24270 */
[----:B------:R-:W-:Y:S01]  /*9410*/  @P3 STG.E desc[UR36][R6.64+0x2c4], R115 ;  /* 0x0002c47306003986 */ /* 0x000fe2000c101924 */
[----:B------:R-:W-:Y:S02]  /*9420*/  ISETP.GT.AND P3, PT, R0, 0x8, P0 ;  /* 0x000000080000780c */ /* 0x000fe40000764270 */
[----:B------:R-:W-:Y:S02]  /*9430*/  F2FP.TF32.F32.PACK_B R9, R9 ;  /* 0x00000009ff09723e */ /* 0x000fe400024050ff */
[----:B------:R-:W-:Y:S01]  /*9440*/  ISETP.GT.AND P0, PT, R3, 0xc1, PT ;  /* 0x000000c10300780c */ /* 0x000fe20003f04270 */
[----:B-1----:R-:W-:-:S02]  /*9450*/  FMUL R13, R122, R154 ;  /* 0x0000009a7a0d7220 */ /* 0x002fc40000400000 */
[----:B------:R0:W-:Y:S03]  /*9460*/  @P4 STG.E desc[UR36][R4.64+0x2e0], R9 ;  /* 0x0002e00904004986 */ /* 0x0001e6000c101924 */
        /* <DEDUP_REMOVED lines=93> */
[----:B------:R-:W-:Y:S02]  /*9a40*/  ISETP.GT.AND P0, PT, R3, 0xf9, PT ;  /* 0x000000f90300780c */ /* 0x000fe40003f04270 */
[----:B------:R-:W-:Y:S02]  /*9a50*/  F2FP.TF32.F32.PACK_B R9, R9 ;  /* 0x00000009ff09723e */ /* 0x000fe400024050ff */
[----:B------:R-:W-:Y:S01]  /*9a60*/  ISETP.GT.AND P3, PT, R0, 0x8, P3 ;  /* 0x000000080000780c */ /* 0x000fe20001f64270 */
[----:B-1----:R-:W-:-:S02]  /*9a70*/  FMUL R11, R150, R154 ;  /* 0x0000009a960b7220 */ /* 0x002fc40000400000 */
[----:B------:R-:W-:Y:S01]  /*9a80*/  @P4 STG.E desc[UR36][R4.64+0x3c0], R13 ;  /* 0x0003c00d04004986 */ /* 0x000fe2000c101924 */
[----:B------:R-:W-:Y:S01]  /*9a90*/  ISETP.GT.AND P4, PT, R3, 0xf8, PT ;  /* 0x000000f80300780c */ /* 0x000fe20003f84270 */
[----:B------:R-:W-:Y:S01]  /*9aa0*/  FMUL R3, R148, R154 ;  /* 0x0000009a94037220 */ /* 0x000fe20000400000 */
[----:B------:R-:W-:Y:S01]  /*9ab0*/  F2FP.TF32.F32.PACK_B R11, R11 ;  /* 0x0000000bff0b723e */ /* 0x000fe200024050ff */
[----:B------:R-:W-:Y:S01]  /*9ac0*/  @P1 STG.E desc[UR36][R4.64+0x3c4], R145 ;  /* 0x0003c49104001986 */ /* 0x000fe2000c101924 */
[C---:B------:R-:W-:Y:S02]  /*9ad0*/  ISETP.GT.AND P1, PT, R0.reuse, RZ, P0 ;  /* 0x000000ff0000720c */ /* 0x040fe40000724270 */
[C---:B------:R-:W-:Y:S01]  /*9ae0*/  ISETP.GT.AND P0, PT, R0.reuse, 0x8, P0 ;  /* 0x000000080000780c */ /* 0x040fe20000704270 */
[----:B------:R-:W-:Y:S01]  /*9af0*/  @P2 STG.E desc[UR36][R6.64+0x3c0], R9 ;  /* 0x0003c00906002986 */ /* 0x000fe2000c101924 */
[C---:B------:R-:W-:Y:S02]  /*9b00*/  ISETP.GT.AND P2, PT, R0.reuse, RZ, P4 ;  /* 0x000000ff0000720c */ /* 0x040fe40002744270 */
[----:B------:R-:W-:Y:S01]  /*9b10*/  ISETP.GT.AND P4, PT, R0, 0x8, P4 ;  /* 0x000000080000780c */ /* 0x000fe20002784270 */
[----:B------:R-:W-:Y:S01]  /*9b20*/  @P3 STG.E desc[UR36][R6.64+0x3c4], R147 ;  /* 0x0003c49306003986 */ /* 0x000fe2000c101924 */
[----:B------:R-:W-:-:S09]  /*9b30*/  F2FP.TF32.F32.PACK_B R3, R3 ;  /* 0x00000003ff03723e */ /* 0x000fd200024050ff */
[----:B------:R-:W-:Y:S04]  /*9b40*/  @P2 STG.E desc[UR36][R4.64+0x3e0], R3 ;  /* 0x0003e00304002986 */ /* 0x000fe8000c101924 */
[----:B------:R0:W-:Y:S02]  /*9b50*/  @P1 STG.E desc[UR36][R4.64+0x3e4], R149 ;  /* 0x0003e49504001986 */ /* 0x0001e4000c101924 */
[----:B0-----:R-:W-:Y:S02]  /*9b60*/  @P4 IMAD.MOV.U32 R4, RZ, RZ, R6 ;  /* 0x000000ffff044224 */ /* 0x001fe400078e0006 */
[----:B------:R-:W-:-:S05]  /*9b70*/  @P4 IMAD.MOV.U32 R5, RZ, RZ, R7 ;  /* 0x000000ffff054224 */ /* 0x000fca00078e0007 */
[----:B------:R0:W-:Y:S04]  /*9b80*/  @P4 STG.E desc[UR36][R4.64+0x3e0], R11 ;  /* 0x0003e00b04004986 */ /* 0x0001e8000c101924 */
[----:B------:R0:W-:Y:S02]  /*9b90*/  @P0 STG.E desc[UR36][R6.64+0x3e4], R151 ;  /* 0x0003e49706000986 */ /* 0x0001e4000c101924 */
.L_x_286:
[----:B------:R-:W-:Y:S05]  /*9ba0*/  BSYNC B0 ;  /* 0x0000000000007941 */ /* 0x000fea0003800000 */
.L_x_32:
[----:B------:R-:W-:Y:S01]  /*9bb0*/  ULDC UR4, c[0x0][0xc] ;  /* 0x0000030000047ab9 */ /* 0x000fe20000000800 */
[----:B------:R-:W-:Y:S01]  /*9bc0*/  ULDC UR5, c[0x0][0x10] ;  /* 0x0000040000057ab9 */ /* 0x000fe20000000800 */
[----:B0-----:R-:W0:Y:S01]  /*9bd0*/  LDC R3, c[0x0][0x14] ;  /* 0x00000500ff037b82 */ /* 0x001e220000000800 */
[----:B------:R-:W-:Y:S01]  /*9be0*/  UIMAD.WIDE.U32 UR4, UR4, UR5, URZ ;  /* 0x00000005040472a5 */ /* 0x000fe2000f8e003f */
[----:B------:R-:W-:Y:S01]  /*9bf0*/  PRMT R0, RZ, 0x7610, R0 ;  /* 0x00007610ff007816 */ /* 0x000fe20000000000 */
[----:B-----5:R-:W-:Y:S02]  /*9c00*/  IMAD.MOV.U32 R152, RZ, RZ, -0x1 ;  /* 0xffffffffff987424 */ /* 0x020fe400078e00ff */
[----:B------:R-:W-:Y:S02]  /*9c10*/  IMAD.MOV.U32 R23, RZ, RZ, -0x1 ;  /* 0xffffffffff177424 */ /* 0x000fe400078e00ff */
[----:B0-----:R-:W-:-:S04]  /*9c20*/  IMAD.WIDE.U32 R16, R3, UR4, R16 ;  /* 0x0000000403107c25 */ /* 0x001fc8000f8e0010 */
[----:B------:R-:W-:Y:S01]  /*9c30*/  IMAD R3, R3, UR5, RZ ;  /* 0x0000000503037c24 */ /* 0x000fe2000f8e02ff */
[----:B------:R-:W-:Y:S02]  /*9c40*/  ULDC.64 UR4, c[0x0][0x650] ;  /* 0x0001940000047ab9 */ /* 0x000fe40000000a00 */
[----:B------:R-:W-:Y:S01]  /*9c50*/  ISETP.GE.U32.AND P0, PT, R16, UR4, PT ;  /* 0x0000000410007c0c */ /* 0x000fe2000bf06070 */
[----:B------:R-:W-:-:S05]  /*9c60*/  IMAD.IADD R17, R17, 0x1, R3 ;  /* 0x0000000111117824 */ /* 0x000fca00078e0203 */
[----:B------:R-:W-:-:S13]  /*9c70*/  ISETP.GE.U32.AND.EX P0, PT, R17, UR5, PT, P0 ;  /* 0x0000000511007c0c */ /* 0x000fda000bf06100 */
[----:B------:R-:W-:Y:S05]  /*9c80*/  @P0 BRA `(.L_x_287) ;  /* 0x0000000400640947 */ /* 0x000fea0003800000 */
[----:B------:R-:W0:Y:S01]  /*9c90*/  S2R R12, SR_CTAID.X ;  /* 0x00000000000c7919 */ /* 0x000e220000002500 */
[----:B----4-:R-:W4:Y:S01]  /*9ca0*/  LDC.64 R10, c[0x0][0x628] ;  /* 0x00018a00ff0a7b82 */ /* 0x010f220000000a00 */
[----:B------:R-:W-:Y:S01]  /*9cb0*/  ULDC UR4, c[0x0][0x150] ;  /* 0x0000540000047ab9 */ /* 0x000fe20000000800 */
[----:B-123--:R-:W-:Y:S01]  /*9cc0*/  IMAD.MOV.U32 R8, RZ, RZ, R16 ;  /* 0x000000ffff087224 */ /* 0x00efe200078e0010 */
[----:B------:R-:W1:Y:S01]  /*9cd0*/  S2R R24, SR_CTAID.Y ;  /* 0x0000000000187919 */ /* 0x000e620000002600 */
[----:B------:R-:W-:-:S04]  /*9ce0*/  IMAD.MOV.U32 R9, RZ, RZ, R17 ;  /* 0x000000ffff097224 */ /* 0x000fc800078e0011 */
[----:B------:R-:W2:Y:S08]  /*9cf0*/  LDC R21, c[0x0][0x144] ;  /* 0x00005100ff157b82 */ /* 0x000eb00000000800 */
[----:B------:R-:W3:Y:S08]  /*9d00*/  LDC R0, c[0x0][0x630] ;  /* 0x00018c00ff007b82 */ /* 0x000ef00000000800 */
[----:B------:R-:W1:Y:S01]  /*9d10*/  LDC.64 R14, c[0x0][0x620] ;  /* 0x00018800ff0e7b82 */ /* 0x000e620000000a00 */
[----:B----4-:R-:W-:-:S04]  /*9d20*/  ISETP.NE.U32.AND P0, PT, R10, RZ, PT ;  /* 0x000000ff0a00720c */ /* 0x010fc80003f05070 */
[----:B------:R-:W-:Y:S02]  /*9d30*/  ISETP.NE.AND.EX P0, PT, R11, RZ, PT, P0 ;  /* 0x000000ff0b00720c */ /* 0x000fe40003f05300 */
[----:B0-----:R-:W-:-:S05]  /*9d40*/  I2FP.F32.U32 R3, R12 ;  /* 0x0000000c00037245 */ /* 0x001fca0000201000 */
[----:B------:R-:W-:-:S04]  /*9d50*/  FMUL R3, R3, UR4 ;  /* 0x0000000403037c20 */ /* 0x000fc80008400000 */
[----:B------:R0:W4:Y:S02]  /*9d60*/  F2I.U32.TRUNC.NTZ R20, R3 ;  /* 0x0000000300147305 */ /* 0x000124000020f000 */
[----:B--23--:R-:W-:Y:S05]  /*9d70*/  @!P0 BRA `(.L_x_288) ;  /* 0x0000000000288947 */ /* 0x00cfea0003800000 */
[----:B0-----:R-:W0:Y:S02]  /*9d80*/  LDC R3, c[0x0][0x634] ;  /* 0x00018d00ff037b82 */ /* 0x001e240000000800 */
        /* <DEDUP_REMOVED lines=9> */
.L_x_288:
[----:B------:R-:W2:Y:S01]  /*9e20*/  LDC.64 R30, c[0x0][0x640] ;  /* 0x00019000ff1e7b82 */ /* 0x000ea20000000a00 */
[-CC-:B------:R-:W-:Y:S01]  /*9e30*/  SHF.R.U64 R23, R8, R0.reuse, R9.reuse ;  /* 0x0000000008177219 */ /* 0x180fe20000001209 */
[----:B----4-:R-:W-:Y:S01]  /*9e40*/  IMAD.MOV R20, RZ, RZ, -R20 ;  /* 0x000000ffff147224 */ /* 0x010fe200078e0a14 */
[----:B------:R-:W-:Y:S01]  /*9e50*/  SHF.R.U32.HI R0, RZ, R0, R9 ;  /* 0x00000000ff007219 */ /* 0x000fe20000011609 */
[----:B------:R-:W-:Y:S01]  /*9e60*/  ULDC UR4, c[0x0][0x154] ;  /* 0x0000550000047ab9 */ /* 0x000fe20000000800 */
[----:B0-----:R-:W-:Y:S01]  /*9e70*/  IADD3 R3, P0, RZ, -R23, RZ ;  /* 0x80000017ff037210 */ /* 0x001fe20007f1e0ff */
[----:B------:R-:W-:Y:S02]  /*9e80*/  IMAD R26, R21, R20, R12 ;  /* 0x00000014151a7224 */ /* 0x000fe400078e020c */
[----:B------:R-:W0:Y:S01]  /*9e90*/  LDC R6, c[0x0][0x618] ;  /* 0x00018600ff067b82 */ /* 0x000e220000000800 */
[----:B------:R-:W-:Y:S02]  /*9ea0*/  IMAD.MOV.U32 R7, RZ, RZ, 0x1 ;  /* 0x00000001ff077424 */ /* 0x000fe400078e00ff */
[----:B------:R-:W-:-:S04]  /*9eb0*/  IMAD.X R5, RZ, RZ, ~R0, P0 ;  /* 0x000000ffff057224 */ /* 0x000fc800000e0e00 */
[-C--:B-1----:R-:W-:Y:S01]  /*9ec0*/  IMAD R0, R5, R14.reuse, RZ ;  /* 0x0000000e05007224 */ /* 0x082fe200078e02ff */
[----:B------:R-:W1:Y:S01]  /*9ed0*/  LDC R8, c[0x0][0x608] ;  /* 0x00018200ff087b82 */ /* 0x000e620000000800 */
[----:B------:R-:W-:-:S04]  /*9ee0*/  IMAD.WIDE.U32 R4, R3, R14, R16 ;  /* 0x0000000e03047225 */ /* 0x000fc800078e0010 */
[----:B------:R-:W-:Y:S01]  /*9ef0*/  IMAD R3, R3, R15, R0 ;  /* 0x0000000f03037224 */ /* 0x000fe200078e0200 */
[----:B------:R-:W-:Y:S02]  /*9f00*/  I2FP.F32.U32 R0, R24 ;  /* 0x0000001800007245 */ /* 0x000fe40000201000 */
[----:B------:R-:W3:Y:S01]  /*9f10*/  LDC R28, c[0x0][0x658] ;  /* 0x00019600ff1c7b82 */ /* 0x000ee20000000800 */
[----:B------:R-:W-:Y:S01]  /*9f20*/  IMAD.IADD R3, R5, 0x1, R3 ;  /* 0x0000000105037824 */ /* 0x000fe200078e0203 */
[----:B--2---:R-:W-:Y:S01]  /*9f30*/  ISETP.NE.U32.AND P0, PT, R30, RZ, PT ;  /* 0x000000ff1e00720c */ /* 0x004fe20003f05070 */
[----:B------:R-:W-:Y:S01]  /*9f40*/  FMUL R0, R0, UR4 ;  /* 0x0000000400007c20 */ /* 0x000fe20008400000 */
[----:B------:R-:W-:Y:S02]  /*9f50*/  IMAD.MOV.U32 R5, RZ, RZ, -0x1 ;  /* 0xffffffffff057424 */ /* 0x000fe400078e00ff */
[----:B------:R-:W-:Y:S01]  /*9f60*/  ISETP.NE.AND.EX P0, PT, R31, RZ, PT, P0 ;  /* 0x000000ff1f00720c */ /* 0x000fe20003f05300 */
[----:B------:R2:W4:Y:S01]  /*9f70*/  F2I.U32.TRUNC.NTZ R13, R0 ;  /* 0x00000000000d7305 */ /* 0x000522000020f000 */
[----:B------:R-:W2:Y:S01]  /*9f80*/  LDC R15, c[0x0][0x148] ;  /* 0x00005200ff0f7b82 */ /* 0x000ea20000000800 */
[----:B0-----:R-:W-:-:S02]  /*9f90*/  SHF.R.U64 R12, R4, R6, R3 ;  /* 0x00000006040c7219 */ /* 0x001fc40000001203 */
[----:B------:R-:W-:-:S05]  /*9fa0*/  SHF.R.U32.HI R3, RZ, R6, R3 ;  /* 0x00000006ff037219 */ /* 0x000fca0000011603 */
[----:B------:R-:W0:Y:S01]  /*9fb0*/  LDC R20, c[0x0][0x600] ;  /* 0x00018000ff147b82 */ /* 0x000e220000000800 */
[-CC-:B-1----:R-:W-:Y:S02]  /*9fc0*/  SHF.R.U64 R10, R12, R8.reuse, R3.reuse ;  /* 0x000000080c0a7219 */ /* 0x182fe40000001203 */
[----:B------:R-:W-:-:S05]  /*9fd0*/  SHF.R.U32.HI R3, RZ, R8, R3 ;  /* 0x00000008ff037219 */ /* 0x000fca0000011603 */
[----:B------:R-:W1:Y:S01]  /*9fe0*/  LDC R21, c[0x0][0x648] ;  /* 0x00019200ff157b82 */ /* 0x000e620000000800 */
[-C--:B---3--:R-:W-:Y:S02]  /*9ff0*/  SHF.L.U32 R4, R5, R28.reuse, RZ ;  /* 0x0000001c05047219 */ /* 0x088fe400000006ff */
[-CC-:B------:R-:W-:Y:S02]  /*a000*/  SHF.R.U64 R14, R10, R28.reuse, R3.reuse ;  /* 0x0000001c0a0e7219 */ /* 0x180fe40000001203 */
[----:B------:R-:W-:Y:S02]  /*a010*/  SHF.R.U32.HI R5, RZ, R28, R3 ;  /* 0x0000001cff057219 */ /* 0x000fe40000011603 */
[----:B------:R-:W-:Y:S01]  /*a020*/  LOP3.LUT R153, RZ, R4, RZ, 0x33, !PT ;  /* 0x00000004ff997212 */ /* 0x000fe200078e33ff */
[----:B------:R-:W3:Y:S01]  /*a030*/  LDC R25, c[0x0][0x638] ;  /* 0x00018e00ff197b82 */ /* 0x000ee20000000800 */
[----:B------:R-:W-:Y:S01]  /*a040*/  SHF.L.U32 R28, R7, R28, RZ ;  /* 0x0000001c071c7219 */ /* 0x000fe200000006ff */
[----:B------:R-:W-:-:S06]  /*a050*/  IMAD.MOV.U32 R4, RZ, RZ, R14 ;  /* 0x000000ffff047224 */ /* 0x000fcc00078e000e */
[----:B------:R-:W0:Y:S01]  /*a060*/  LDC R27, c[0x0][0x610] ;  /* 0x00018400ff1b7b82 */ /* 0x000e220000000800 */
[----:B----4-:R-:W-:Y:S05]  /*a070*/  @!P0 BRA `(.L_x_289) ;  /* 0x0000000000288947 */ /* 0x010fea0003800000 */
        /* <DEDUP_REMOVED lines=10> */
.L_x_289:
[----:B------:R-:W-:Y:S01]  /*a120*/  ISETP.NE.AND P0, PT, R2, 0x1, PT ;  /* 0x000000010200780c */ /* 0x000fe20003f05270 */
[----:B------:R-:W-:Y:S01]  /*a130*/  IMAD.MOV R13, RZ, RZ, -R13 ;  /* 0x000000ffff0d7224 */ /* 0x000fe200078e0a0d */
[----:B-12---:R-:W-:Y:S01]  /*a140*/  SHF.R.U64 R0, R4, R21, R5 ;  /* 0x0000001504007219 */ /* 0x006fe20000001205 */
[----:B0-----:R-:W-:Y:S01]  /*a150*/  VIADD R5, R20, 0xffffffff ;  /* 0xffffffff14057836 */ /* 0x001fe20000000000 */
[----:B------:R-:W-:-:S03]  /*a160*/  LOP3.LUT R153, R10, R153, RZ, 0xc0, !PT ;  /* 0x000000990a997212 */ /* 0x000fc600078ec0ff */
[----:B------:R-:W-:Y:S01]  /*a170*/  IMAD.MOV R3, RZ, RZ, -R0 ;  /* 0x000000ffff037224 */ /* 0x000fe200078e0a00 */
[----:B------:R-:W-:Y:S01]  /*a180*/  LOP3.LUT R5, R12, R5, RZ, 0xc0, !PT ;  /* 0x000000050c057212 */ /* 0x000fe200078ec0ff */
[----:B------:R-:W-:Y:S02]  /*a190*/  IMAD R153, R28, R0, R153 ;  /* 0x000000001c997224 */ /* 0x000fe400078e0299 */
[----:B---3--:R-:W-:Y:S02]  /*a1a0*/  IMAD R0, R3, R25, R14 ;  /* 0x0000001903007224 */ /* 0x008fe400078e020e */
[----:B------:R-:W-:Y:S02]  /*a1b0*/  @P0 IMAD R26, R15, R13, R24 ;  /* 0x0000000d0f1a0224 */ /* 0x000fe400078e0218 */
[----:B------:R-:W-:Y:S02]  /*a1c0*/  IMAD R4, R0, R20, R5 ;  /* 0x0000001400047224 */ /* 0x000fe400078e0205 */
[----:B------:R-:W-:-:S02]  /*a1d0*/  IMAD R153, R153, R27, R26 ;  /* 0x0000001b99997224 */ /* 0x000fc400078e021a */
[----:B------:R-:W-:-:S03]  /*a1e0*/  IMAD.MOV.U32 R3, RZ, RZ, 0x1 ;  /* 0x00000001ff037424 */ /* 0x000fc600078e00ff */
[----:B------:R-:W-:Y:S02]  /*a1f0*/  SEL R152, R4, R153, !P0 ;  /* 0x0000009904987207 */ /* 0x000fe40004000000 */
[----:B------:R-:W-:Y:S02]  /*a200*/  PRMT R0, R3, 0x7610, R0 ;  /* 0x0000761003007816 */ /* 0x000fe40000000000 */
[----:B------:R-:W-:-:S07]  /*a210*/  SEL R153, R153, R4, !P0 ;  /* 0x0000000499997207 */ /* 0x000fce0004000000 */
.L_x_287:
[----:B------:R-:W-:-:S13]  /*a220*/  LOP3.LUT P0, RZ, R0, 0xff, RZ, 0xc0, !PT ;  /* 0x000000ff00ff7812 */ /* 0x000fda000780c0ff */
[----:B------:R-:W-:Y:S05]  /*a230*/  @P0 BRA `(.L_x_290) ;  /* 0xffffff6c00d40947 */ /* 0x000fea000383ffff */
[----:B------:R-:W-:Y:S05]  /*a240*/  EXIT ;  /* 0x000000000000794d */ /* 0x000fea0003800000 */
.L_x_7:
[----:B0-----:R-:W-:Y:S01]  /*a250*/  ULDC.64 UR4, c[0x0][0x650] ;  /* 0x0001940000047ab9 */ /* 0x001fe20000000a00 */
        /* <DEDUP_REMOVED lines=25> */
.L_x_292:
[----:B------:R-:W0:Y:S01]  /*a3f0*/  LDC.64 R26, c[0x0][0x640] ;  /* 0x00019000ff1a7b82 */ /* 0x000e220000000a00 */
[-CC-:B------:R-:W-:Y:S01]  /*a400*/  SHF.R.U64 R20, R12, R8.reuse, R13.reuse ;  /* 0x000000080c147219 */ /* 0x180fe2000000120d */
[----:B------:R-:W-:Y:S01]  /*a410*/  IMAD.MOV.U32 R30, RZ, RZ, 0x1 ;  /* 0x00000001ff1e7424 */ /* 0x000fe200078e00ff */
[----:B------:R-:W-:Y:S02]  /*a420*/  SHF.R.U32.HI R6, RZ, R8, R13 ;  /* 0x00000008ff067219 */ /* 0x000fe4000001160d */
[----:B------:R-:W-:-:S03]  /*a430*/  IADD3 R11, P0, RZ, -R20, RZ ;  /* 0x80000014ff0b7210 */ /* 0x000fc60007f1e0ff */
[----:B------:R-:W1:Y:S02]  /*a440*/  LDC R10, c[0x0][0x618] ;  /* 0x00018600ff0a7b82 */ /* 0x000e640000000800 */
[----:B------:R-:W-:-:S04]  /*a450*/  IMAD.X R7, RZ, RZ, ~R6, P0 ;  /* 0x000000ffff077224 */ /* 0x000fc800000e0e06 */
[-C--:B------:R-:W-:Y:S02]  /*a460*/  IMAD R8, R7, R22.reuse, RZ ;  /* 0x0000001607087224 */ /* 0x080fe400078e02ff */
[----:B------:R-:W2:Y:S01]  /*a470*/  LDC R12, c[0x0][0x608] ;  /* 0x00018200ff0c7b82 */ /* 0x000ea20000000800 */
[----:B------:R-:W-:-:S04]  /*a480*/  IMAD.WIDE.U32 R6, R11, R22, R16 ;  /* 0x000000160b067225 */ /* 0x000fc800078e0010 */
[----:B------:R-:W-:-:S03]  /*a490*/  IMAD R11, R11, R23, R8 ;  /* 0x000000170b0b7224 */ /* 0x000fc600078e0208 */
[----:B------:R-:W3:Y:S01]  /*a4a0*/  LDC R25, c[0x0][0x658] ;  /* 0x00019600ff197b82 */ /* 0x000ee20000000800 */
[----:B------:R-:W-:Y:S01]  /*a4b0*/  IMAD.IADD R7, R7, 0x1, R11 ;  /* 0x0000000107077824 */ /* 0x000fe200078e020b */
[----:B0-----:R-:W-:-:S04]  /*a4c0*/  ISETP.NE.U32.AND P0, PT, R26, RZ, PT ;  /* 0x000000ff1a00720c */ /* 0x001fc80003f05070 */
[----:B------:R-:W-:Y:S02]  /*a4d0*/  ISETP.NE.AND.EX P0, PT, R27, RZ, PT, P0 ;  /* 0x000000ff1b00720c */ /* 0x000fe40003f05300 */
[----:B------:R-:W0:Y:S01]  /*a4e0*/  LDC R23, c[0x0][0x600] ;  /* 0x00018000ff177b82 */ /* 0x000e220000000800 */
[-CC-:B-1----:R-:W-:Y:S02]  /*a4f0*/  SHF.R.U64 R8, R6, R10.reuse, R7.reuse ;  /* 0x0000000a06087219 */ /* 0x182fe40000001207 */
[----:B------:R-:W-:Y:S01]  /*a500*/  SHF.R.U32.HI R7, RZ, R10, R7 ;  /* 0x0000000aff077219 */ /* 0x000fe20000011607 */
[----:B------:R-:W-:-:S04]  /*a510*/  IMAD.MOV.U32 R10, RZ, RZ, -0x1 ;  /* 0xffffffffff0a7424 */ /* 0x000fc800078e00ff */
        /* <DEDUP_REMOVED lines=21> */
.L_x_293:
[----:B------:R-:W-:Y:S01]  /*a670*/  ISETP.NE.AND P0, PT, R2, 0x1, PT ;  /* 0x000000010200780c */ /* 0x000fe20003f05270 */
[----:B0-----:R-:W-:Y:S01]  /*a680*/  VIADD R11, R23, 0xffffffff ;  /* 0xffffffff170b7836 */ /* 0x001fe20000000000 */
[----:B-1----:R-:W-:Y:S02]  /*a690*/  SHF.R.U64 R6, R6, R24, R7 ;  /* 0x0000001806067219 */ /* 0x002fe40000001207 */
[----:B------:R-:W-:Y:S02]  /*a6a0*/  SHF.L.U32 R30, R30, R25, RZ ;  /* 0x000000191e1e7219 */ /* 0x000fe400000006ff */
[----:B------:R-:W-:Y:S01]  /*a6b0*/  LOP3.LUT R5, R21, R32, RZ, 0xc0, !PT ;  /* 0x0000002015057212 */ /* 0x000fe200078ec0ff */
[----:B------:R-:W-:-:S04]  /*a6c0*/  IMAD.MOV R7, RZ, RZ, -R6 ;  /* 0x000000ffff077224 */ /* 0x000fc800078e0a06 */
[----:B------:R-:W-:Y:S01]  /*a6d0*/  IMAD R6, R30, R6, R5 ;  /* 0x000000061e067224 */ /* 0x000fe200078e0205 */
[----:B------:R-:W-:Y:S01]  /*a6e0*/  LOP3.LUT R5, R8, R11, RZ, 0xc0, !PT ;  /* 0x0000000b08057212 */ /* 0x000fe200078ec0ff */
[----:B------:R-:W-:Y:S02]  /*a6f0*/  @P0 IMAD R3, R9, R14, R4 ;  /* 0x0000000e09030224 */ /* 0x000fe400078e0204 */
[----:B--2---:R-:W-:Y:S02]  /*a700*/  IMAD R4, R7, R28, R22 ;  /* 0x0000001c07047224 */ /* 0x004fe400078e0216 */
[----:B---3--:R-:W-:Y:S02]  /*a710*/  IMAD R3, R6, R29, R3 ;  /* 0x0000001d06037224 */ /* 0x008fe400078e0203 */
[----:B------:R-:W-:Y:S02]  /*a720*/  IMAD R4, R4, R23, R5 ;  /* 0x0000001704047224 */ /* 0x000fe400078e0205 */
[----:B------:R-:W-:-:S02]  /*a730*/  IMAD.MOV.U32 R8, RZ, RZ, 0x1 ;  /* 0x00000001ff087424 */ /* 0x000fc400078e00ff */
[----:B------:R-:W-:Y:S01]  /*a740*/  IMAD.MOV.U32 R6, RZ, RZ, R20 ;  /* 0x000000ffff067224 */ /* 0x000fe200078e0014 */
[----:B------:R-:W-:Y:S02]  /*a750*/  SEL R7, R4, R3, !P0 ;  /* 0x0000000304077207 */ /* 0x000fe40004000000 */
[----:B------:R-:W-:-:S07]  /*a760*/  SEL R13, R3, R4, !P0 ;  /* 0x00000004030d7207 */ /* 0x000fce0004000000 */
.L_x_291:
[----:B------:R-:W-:-:S08]  /*a770*/  NOP ;  /* 0x0000000000007918 */ /* 0x000fd00000000000 */
[----:B------:R-:W0:-:S00]  /*a780*/  USETMAXREG.DEALLOC.CTAPOOL 0x28 ;  /* 0x00000028000079c8 */ /* 0x000e0000080e0500 */
[----:B0-----:R-:W-:-:S13]  /*a790*/  ISETP.NE.AND P0, PT, R0, RZ, PT ;  /* 0x000000ff0000720c */ /* 0x001fda0003f05270 */
[----:B------:R-:W-:Y:S05]  /*a7a0*/  @P0 EXIT ;  /* 0x000000000000094d */ /* 0x000fea0003800000 */
[----:B------:R-:W-:Y:S01]  /*a7b0*/  LOP3.LUT P0, RZ, R8, 0xff, RZ, 0xc0, !PT ;  /* 0x000000ff08ff7812 */ /* 0x000fe2000780c0ff */
[----:B------:R-:W-:Y:S02]  /*a7c0*/  IMAD.MOV.U32 R0, RZ, RZ, 0x1 ;  /* 0x00000001ff007424 */ /* 0x000fe400078e00ff */
[----:B------:R-:W-:-:S10]  /*a7d0*/  IMAD.MOV.U32 R3, RZ, RZ, RZ ;  /* 0x000000ffff037224 */ /* 0x000fd400078e00ff */
[----:B------:R-:W-:Y:S05]  /*a7e0*/  @!P0 BRA `(.L_x_294) ;  /* 0x0000000c00448947 */ /* 0x000fea0003800000 */
[----:B------:R-:W0:Y:S01]  /*a7f0*/  LDC R0, c[0x0][0x28c] ;  /* 0x0000a300ff007b82 */ /* 0x000e220000000800 */
[----:B------:R-:W-:Y:S01]  /*a800*/  ULDC UR5, c[0x0][0x658] ;  /* 0x0001960000057ab9 */ /* 0x000fe20000000800 */
[----:B------:R-:W-:Y:S01]  /*a810*/  UMOV UR7, 0xffffffff ;  /* 0xffffffff00077882 */ /* 0x000fe20000000000 */
[----:B------:R-:W-:Y:S01]  /*a820*/  ULDC UR6, c[0x0][0xc] ;  /* 0x0000030000067ab9 */ /* 0x000fe20000000800 */
[----:B------:R-:W-:Y:S01]  /*a830*/  USHF.L.U32 UR8, UR7, UR5, URZ ;  /* 0x0000000507087299 */ /* 0x000fe2000800063f */
[----:B------:R-:W-:Y:S01]  /*a840*/  BSSY B0, `(.L_x_294) ;  /* 0x00000cb000007945 */ /* 0x000fe20003800000 */
[----:B------:R-:W-:Y:S01]  /*a850*/  UMOV UR9, 0x1 ;  /* 0x0000000100097882 */ /* 0x000fe20000000000 */
[----:B------:R-:W-:Y:S01]  /*a860*/  ULDC UR7, c[0x0][0x10] ;  /* 0x0000040000077ab9 */ /* 0x000fe20000000800 */
[----:B------:R-:W1:Y:S01]  /*a870*/  S2UR UR10, SR_CgaCtaId ;  /* 0x00000000000a79c3 */ /* 0x000e620000008800 */
[----:B------:R-:W-:Y:S01]  /*a880*/  UIMAD.WIDE.U32 UR6, UR6, UR7, URZ ;  /* 0x00000007060672a5 */ /* 0x000fe2000f8e003f */
[----:B------:R-:W-:Y:S01]  /*a890*/  IMAD.MOV.U32 R9, RZ, RZ, 0x1 ;  /* 0x00000001ff097424 */ /* 0x000fe200078e00ff */
[----:B------:R-:W-:Y:S01]  /*a8a0*/  USHF.L.U32 UR18, UR9, UR5, URZ ;  /* 0x0000000509127299 */ /* 0x000fe2000800063f */
[----:B------:R-:W-:Y:S01]  /*a8b0*/  LOP3.LUT R12, R19, 0x2, RZ, 0xfc, !PT ;  /* 0x00000002130c7812 */ /* 0x000fe200078efcff */
[----:B------:R-:W-:Y:S01]  /*a8c0*/  ULDC UR4, c[0x0][0x600] ;  /* 0x0001800000047ab9 */ /* 0x000fe20000000800 */
[----:B------:R-:W-:Y:S01]  /*a8d0*/  ULDC UR5, c[0x0][0x14] ;  /* 0x0000050000057ab9 */ /* 0x000fe20000000800 */
[----:B------:R-:W-:-:S02]  /*a8e0*/  UIADD3 UR4, UR4, -0x1, URZ ;  /* 0xffffffff04047890 */ /* 0x000fc4000fffe03f */
[----:B------:R-:W-:Y:S02]  /*a8f0*/  UIMAD.WIDE.U32 UR22, UR6, UR5, URZ ;  /* 0x00000005061672a5 */ /* 0x000fe4000f8e003f */
[----:B------:R-:W-:Y:S02]  /*a900*/  UIMAD UR13, UR7, UR5, URZ ;  /* 0x00000005070d72a4 */ /* 0x000fe4000f8e023f */
[----:B------:R-:W-:Y:S02]  /*a910*/  ULOP3.LUT UR17, URZ, UR8, URZ, 0x33, !UPT ;  /* 0x000000083f117292 */ /* 0x000fe4000f8e333f */
[----:B------:R-:W-:Y:S01]  /*a920*/  UIADD3 UR13, UR23, UR13, URZ ;  /* 0x0000000d170d7290 */ /* 0x000fe2000fffe03f */
[----:B0-----:R-:W-:Y:S01]  /*a930*/  VIADD R0, R0, 0x1f ;  /* 0x0000001f00007836 */ /* 0x001fe20000000000 */
[----:B------:R-:W-:-:S04]  /*a940*/  ULDC.64 UR24, c[0x0][0x198] ;  /* 0x0000660000187ab9 */ /* 0x000fc80000000a00 */
[----:B------:R-:W-:Y:S01]  /*a950*/  SHF.R.S32.HI R3, RZ, 0x1f, R0 ;  /* 0x0000001fff037819 */ /* 0x000fe20000011400 */
[----:B-1----:R-:W-:-:S03]  /*a960*/  IMAD.U32 R10, RZ, RZ, UR10 ;  /* 0x0000000aff0a7e24 */ /* 0x002fc6000f8e00ff */
[----:B------:R-:W-:Y:S01]  /*a970*/  LEA.HI R3, R3, R0, RZ, 0x5 ;  /* 0x0000000003037211 */ /* 0x000fe200078f28ff */
[----:B------:R-:W-:-:S03]  /*a980*/  IMAD.MOV.U32 R0, RZ, RZ, 0x1 ;  /* 0x00000001ff007424 */ /* 0x000fc600078e00ff */
[----:B------:R-:W-:Y:S01]  /*a990*/  SHF.R.S32.HI R8, RZ, 0x5, R3 ;  /* 0x00000005ff087819 */ /* 0x000fe20000011403 */
[----:B------:R-:W-:-:S04]  /*a9a0*/  IMAD.MOV.U32 R3, RZ, RZ, RZ ;  /* 0x000000ffff037224 */ /* 0x000fc800078e00ff */
[----:B------:R-:W-:-:S07]  /*a9b0*/  VIADD R11, R8, 0x1 ;  /* 0x00000001080b7836 */ /* 0x000fce0000000000 */
.L_x_305:
[----:B------:R-:W-:-:S03]  /*a9c0*/  UMOV UR5, 0xffffffff ;  /* 0xffffffff00057882 */ /* 0x000fc60000000000 */
[----:B------:R-:W-:Y:S05]  /*a9d0*/  BRA.DIV UR5, `(.L_x_295) ;  /* 0x0000000e05b07947 */ /* 0x000fea000b800000 */
[----:B------:R-:W-:-:S13]  /*a9e0*/  ELECT P6, URZ, PT ;  /* 0x00000000003f782f */ /* 0x000fda00038c0000 */
.L_x_316:
[----:B------:R-:W0:Y:S01]  /*a9f0*/  LDC R4, c[0x0][0x28c] ;  /* 0x0000a300ff047b82 */ /* 0x000e220000000800 */
[----:B------:R-:W-:Y:S01]  /*aa00*/  BSSY B1, `(.L_x_296) ;  /* 0x000003b000017945 */ /* 0x000fe20003800000 */
[----:B0-----:R-:W-:-:S13]  /*aa10*/  ISETP.LT.OR P6, PT, R4, 0x1, !P6 ;  /* 0x000000010400780c */ /* 0x001fda00077c1670 */
[----:B------:R-:W-:Y:S05]  /*aa20*/  @P6 BRA `(.L_x_297) ;  /* 0x0000000000e06947 */ /* 0x000fea0003800000 */
[----:B------:R-:W-:Y:S02]  /*aa30*/  IMAD R13, R13, 0x4, R10 ;  /* 0x000000040d0d7824 */ /* 0x000fe400078e020a */
[----:B------:R-:W-:Y:S02]  /*aa40*/  IMAD.SHL.U32 R15, R7, 0x100, RZ ;  /* 0x00000100070f7824 */ /* 0x000fe400078e00ff */
[----:B------:R-:W-:Y:S02]  /*aa50*/  IMAD.MOV.U32 R21, RZ, RZ, RZ ;  /* 0x000000ffff157224 */ /* 0x000fe400078e00ff */
[----:B------:R-:W-:Y:S02]  /*aa60*/  IMAD.MOV.U32 R4, RZ, RZ, R11 ;  /* 0x000000ffff047224 */ /* 0x000fe400078e000b */
[----:B------:R-:W-:Y:S02]  /*aa70*/  IMAD.MOV.U32 R5, RZ, RZ, R0 ;  /* 0x000000ffff057224 */ /* 0x000fe400078e0000 */
[----:B------:R-:W-:-:S02]  /*aa80*/  IMAD.MOV.U32 R7, RZ, RZ, R3 ;  /* 0x000000ffff077224 */ /* 0x000fc400078e0003 */
[----:B------:R-:W-:-:S07]  /*aa90*/  IMAD.SHL.U32 R20, R13, 0x20, RZ ;  /* 0x000000200d147824 */ /* 0x000fce00078e00ff */
.L_x_300:
[----:B------:R-:W0:Y:S01]  /*aaa0*/  S2UR UR5, SR_CgaCtaId ;  /* 0x00000000000579c3 */ /* 0x000e220000008800 */
[----:B------:R-:W-:Y:S02]  /*aab0*/  MOV R13, 0x400 ;  /* 0x00000400000d7802 */ /* 0x000fe40000000f00 */
[----:B------:R-:W-:-:S13]  /*aac0*/  LOP3.LUT P1, RZ, R18, 0x7f, RZ, 0xc0, !PT ;  /* 0x0000007f12ff7812 */ /* 0x000fda000782c0ff */
[----:B------:R-:W1:Y:S01]  /*aad0*/  @!P1 LDC R14, c[0x0][0x500] ;  /* 0x00014000ff0e9b82 */ /* 0x000e620000000800 */
[----:B0-----:R-:W-:-:S05]  /*aae0*/  IMAD.U32 R10, RZ, RZ, UR5 ;  /* 0x00000005ff0a7e24 */ /* 0x001fca000f8e00ff */
[----:B------:R-:W-:Y:S02]  /*aaf0*/  LEA R24, R10, R13, 0x18 ;  /* 0x0000000d0a187211 */ /* 0x000fe400078ec0ff */
[----:B------:R-:W-:-:S03]  /*ab00*/  SHF.L.U32 R13, R5, 0x1f, RZ ;  /* 0x0000001f050d7819 */ /* 0x000fc600000006ff */
[----:B------:R-:W-:-:S04]  /*ab10*/  IMAD R22, R7, 0x8, R24 ;  /* 0x0000000807167824 */ /* 0x000fc800078e0218 */
[----:B------:R-:W0:Y:S02]  /*ab20*/  SYNCS.PHASECHK.TRANS64.TRYWAIT P0, [R22+URZ+0x20], R13 ;  /* 0x0000200d160075a7 */ /* 0x000e24000800017f */
[----:B01----:R-:W-:Y:S05]  /*ab30*/  @!P0 BRA `(.L_x_298) ;  /* 0x0000000c00788947 */ /* 0x003fea0003800000 */
.L_x_317:
[----:B0-----:R-:W-:Y:S01]  /*ab40*/  PRMT R13, R12, 0x9910, RZ ;  /* 0x000099100c0d7816 */ /* 0x001fe200000000ff */
[----:B------:R0:W-:Y:S03]  /*ab50*/  @!P1 SYNCS.ARRIVE.TRANS64 RZ, [R22+URZ], R14 ;  /* 0x0000000e16ff99a7 */ /* 0x0001e6000800003f */
[----:B------:R-:W-:-:S13]  /*ab60*/  ISETP.NE.AND P0, PT, R13, 0x2, PT ;  /* 0x000000020d00780c */ /* 0x000fda0003f05270 */
[----:B0-----:R-:W-:Y:S05]  /*ab70*/  @P0 BRA `(.L_x_299) ;  /* 0x0000000000040947 */ /* 0x001fea0003800000 */
[----:B------:R-:W-:Y:S01]  /*ab80*/  BPT.TRAP 0x1 ;  /* 0x000000040000795c */ /* 0x000fe20000300000 */
.L_x_299:
[----:B------:R-:W-:Y:S01]  /*ab90*/  IMAD R13, R7, 0x4, R10 ;  /* 0x00000004070d7824 */ /* 0x000fe200078e020a */
[----:B------:R-:W-:Y:S01]  /*aba0*/  R2UR UR9, R22 ;  /* 0x00000000160972ca */ /* 0x000fe200000e0000 */
[----:B------:R-:W-:Y:S01]  /*abb0*/  VIADD R4, R4, 0xffffffff ;  /* 0xffffffff04047836 */ /* 0x000fe20000000000 */
[----:B------:R-:W-:Y:S01]  /*abc0*/  UIADD3 UR6, UP0, UR24, 0xf0, URZ ;  /* 0x000000f018067890 */ /* 0x000fe2000ff1e03f */
[----:B------:R-:W-:Y:S01]  /*abd0*/  IMAD.SHL.U32 R13, R13, 0x400, RZ ;  /* 0x000004000d0d7824 */ /* 0x000fe200078e00ff */
[----:B------:R-:W-:Y:S01]  /*abe0*/  R2UR UR11, R20 ;  /* 0x00000000140b72ca */ /* 0x000fe200000e0000 */
[----:B------:R-:W-:Y:S01]  /*abf0*/  UIADD3 UR26, UP1, UR24, 0x1f0, URZ ;  /* 0x000001f0181a7890 */ /* 0x000fe2000ff3e03f */
[----:B------:R-:W-:Y:S01]  /*ac00*/  R2UR UR10, R21 ;  /* 0x00000000150a72ca */ /* 0x000fe200000e0000 */
[--C-:B------:R-:W-:Y:S01]  /*ac10*/  IMAD R13, R13, 0x4, R24.reuse ;  /* 0x000000040d0d7824 */ /* 0x100fe200078e0218 */
[----:B------:R-:W-:Y:S01]  /*ac20*/  R2UR UR12, R6 ;  /* 0x00000000060c72ca */ /* 0x000fe200000e0000 */
[----:B------:R-:W-:Y:S01]  /*ac30*/  IMAD R24, R7, 0x8000, R24 ;  /* 0x0000800007187824 */ /* 0x000fe200078e0218 */
[----:B------:R-:W-:Y:S01]  /*ac40*/  R2UR UR19, R15 ;  /* 0x000000000f1372ca */ /* 0x000fe200000e0000 */
[----:B------:R-:W-:Y:S01]  /*ac50*/  UIADD3.X UR7, URZ, UR25, URZ, UP0, !UPT ;  /* 0x000000193f077290 */ /* 0x000fe200087fe43f */
[----:B------:R-:W-:Y:S01]  /*ac60*/  R2UR UR5, R13 ;  /* 0x000000000d0572ca */ /* 0x000fe200000e0000 */
[----:B------:R-:W-:Y:S01]  /*ac70*/  VIADD R7, R7, 0x1 ;  /* 0x0000000107077836 */ /* 0x000fe20000000000 */
[----:B------:R-:W-:Y:S01]  /*ac80*/  R2UR UR8, R24 ;  /* 0x00000000180872ca */ /* 0x000fe200000e0000 */
[----:B------:R-:W-:Y:S01]  /*ac90*/  UIADD3.X UR27, URZ, UR25, URZ, UP1, !UPT ;  /* 0x000000193f1b7290 */ /* 0x000fe20008ffe43f */
[----:B------:R-:W-:Y:S01]  /*aca0*/  ISETP.GT.AND P1, PT, R4, 0x1, PT ;  /* 0x000000010400780c */ /* 0x000fe20003f24270 */
[----:B------:R-:W-:Y:S01]  /*acb0*/  UMOV UR20, 0xf0000 ;  /* 0x000f000000147882 */ /* 0x000fe20000000000 */
[----:B------:R-:W-:Y:S01]  /*acc0*/  UMOV UR14, 0x0 ;  /* 0x00000000000e7882 */ /* 0x000fe20000000000 */
[----:B------:R-:W-:Y:S01]  /*acd0*/  UMOV UR15, 0x10000000 ;  /* 0x10000000000f7882 */ /* 0x000fe20000000000 */
[----:B------:R-:W-:Y:S01]  /*ace0*/  ISETP.NE.AND P0, PT, R7, 0x4, PT ;  /* 0x000000040700780c */ /* 0x000fe20003f05270 */
[----:B------:R-:W-:-:S03]  /*acf0*/  VIADD R21, R21, 0x20 ;  /* 0x0000002015157836 */ /* 0x000fc60000000000 */
[----:B------:R-:W-:Y:S01]  /*ad00*/  SEL R14, RZ, 0x1, P0 ;  /* 0x00000001ff0e7807 */ /* 0x000fe20000000000 */
[----:B------:R-:W-:Y:S01]  /*ad10*/  UIADD3 UR5, UR5, 0x100, URZ ;  /* 0x0000010005057890 */ /* 0x000fe2000fffe03f */
[----:B------:R-:W-:Y:S01]  /*ad20*/  SEL R7, R7, RZ, P0 ;  /* 0x000000ff07077207 */ /* 0x000fe20000000000 */
[----:B------:R-:W-:Y:S01]  /*ad30*/  UIADD3 UR16, UR8, 0x10100, URZ ;  /* 0x0001010008107890 */ /* 0x000fe2000fffe03f */
[----:B------:R-:W-:-:S04]  /*ad40*/  LOP3.LUT R5, R5, R14, RZ, 0x3c, !PT ;  /* 0x0000000e05057212 */ /* 0x000fc800078e3cff */
[----:B------:R-:W-:Y:S02]  /*ad50*/  UMOV UR8, UR5 ;  /* 0x0000000500087c82 */ /* 0x000fe40008000000 */
[----:B------:R0:W-:Y:S02]  /*ad60*/  UTMALDG.3D.MULTICAST [UR8], [UR6], UR20, desc[UR14] ;  /* 0x00000e08060073b4 */ /* 0x0001e40008011814 */
[----:B0-----:R-:W-:Y:S01]  /*ad70*/  UMOV UR8, UR16 ;  /* 0x0000001000087c82 */ /* 0x001fe20008000000 */
[----:B------:R-:W-:Y:S02]  /*ad80*/  UMOV UR11, UR19 ;  /* 0x00000013000b7c82 */ /* 0x000fe40008000000 */
[----:B------:R0:W-:Y:S02]  /*ad90*/  UTMALDG.3D [UR8], [UR26], desc[UR14] ;  /* 0x00000e081a0075b4 */ /* 0x0001e40008011000 */
[----:B0-----:R-:W-:Y:S05]  /*ada0*/  @P1 BRA `(.L_x_300) ;  /* 0xfffffffc003c1947 */ /* 0x001fea000383ffff */
.L_x_297:
[----:B------:R-:W-:Y:S05]  /*adb0*/  BSYNC B1 ;  /* 0x0000000000017941 */ /* 0x000fea0003800000 */
.L_x_296:
[----:B------:R-:W-:Y:S01]  /*adc0*/  LOP3.LUT P1, RZ, R9, 0xff, RZ, 0xc0, !PT ;  /* 0x000000ff09ff7812 */ /* 0x000fe2000782c0ff */
[----:B------:R-:W-:Y:S01]  /*add0*/  IMAD.IADD R3, R8, 0x1, R3 ;  /* 0x0000000108037824 */ /* 0x000fe200078e0203 */
[----:B------:R-:W-:Y:S01]  /*ade0*/  IADD3 R16, P2, R16, UR22, RZ ;  /* 0x0000001610107c10 */ /* 0x000fe2000ff5e0ff */
[----:B------:R-:W-:Y:S01]  /*adf0*/  ULDC.64 UR6, c[0x0][0x650] ;  /* 0x0001940000067ab9 */ /* 0x000fe20000000a00 */
[----:B------:R-:W-:Y:S01]  /*ae00*/  BSSY B1, `(.L_x_301) ;  /* 0x000006c000017945 */ /* 0x000fe20003800000 */
[----:B------:R-:W-:Y:S01]  /*ae10*/  IMAD.MOV.U32 R13, RZ, RZ, -0x1 ;  /* 0xffffffffff0d7424 */ /* 0x000fe200078e00ff */
[----:B------:R-:W-:Y:S01]  /*ae20*/  ISETP.GT.U32.AND P0, PT, R3, 0x3, PT ;  /* 0x000000030300780c */ /* 0x000fe20003f04070 */
[----:B------:R-:W-:Y:S01]  /*ae30*/  IMAD.MOV.U32 R7, RZ, RZ, -0x1 ;  /* 0xffffffffff077424 */ /* 0x000fe200078e00ff */
[----:B------:R-:W-:Y:S01]  /*ae40*/  SHF.R.U32.HI R4, RZ, 0x2, R3 ;  /* 0x00000002ff047819 */ /* 0x000fe20000011603 */
[----:B------:R-:W-:Y:S01]  /*ae50*/  IMAD.MOV.U32 R6, RZ, RZ, -0x1 ;  /* 0xffffffffff067424 */ /* 0x000fe200078e00ff */
[----:B------:R-:W-:-:S02]  /*ae60*/  ISETP.LT.U32.AND P0, PT, R8, 0x4, P0 ;  /* 0x000000040800780c */ /* 0x000fc40000701070 */
[----:B------:R-:W-:Y:S01]  /*ae70*/  IADD3.X R17, R17, UR13, RZ, P2, !PT ;  /* 0x0000000d11117c10 */ /* 0x000fe200097fe4ff */
[----:B------:R-:W0:Y:S01]  /*ae80*/  @P1 S2R R10, SR_CgaCtaId ;  /* 0x00000000000a1919 */ /* 0x000e220000008800 */
[----:B------:R-:W-:Y:S02]  /*ae90*/  @P1 MOV R5, 0x400 ;  /* 0x0000040000051802 */ /* 0x000fe40000000f00 */
[----:B------:R-:W-:Y:S02]  /*aea0*/  ISETP.GE.U32.AND P2, PT, R16, UR6, PT ;  /* 0x0000000610007c0c */ /* 0x000fe4000bf46070 */
[----:B------:R-:W-:Y:S02]  /*aeb0*/  LOP3.LUT R4, R4, 0x1, RZ, 0xc0, !PT ;  /* 0x0000000104047812 */ /* 0x000fe400078ec0ff */
[----:B------:R-:W-:Y:S02]  /*aec0*/  LOP3.LUT R3, R3, 0x3, RZ, 0xc0, !PT ;  /* 0x0000000303037812 */ /* 0x000fe400078ec0ff */
[----:B------:R-:W-:-:S02]  /*aed0*/  PRMT R9, RZ, 0x7610, R9 ;  /* 0x00007610ff097816 */ /* 0x000fc40000000009 */
[----:B0-----:R-:W-:-:S04]  /*aee0*/  @P1 LEA R5, R10, R5, 0x18 ;  /* 0x000000050a051211 */ /* 0x001fc800078ec0ff */
[----:B------:R0:W-:Y:S01]  /*aef0*/  @P1 SYNCS.ARRIVE.TRANS64.A1T0 RZ, [R5+URZ+0x58], RZ ;  /* 0x000058ff05ff19a7 */ /* 0x0001e2000810003f */
[----:B------:R-:W-:-:S04]  /*af00*/  ISETP.NE.U32.AND P1, PT, R4, 0x1, PT ;  /* 0x000000010400780c */ /* 0x000fc80003f25070 */
[----:B------:R-:W-:Y:S02]  /*af10*/  ISETP.GT.U32.AND P1, PT, R8, 0x3, !P1 ;  /* 0x000000030800780c */ /* 0x000fe40004f24070 */
[----:B0-----:R-:W-:Y:S02]  /*af20*/  SEL R5, RZ, 0x1, !P0 ;  /* 0x00000001ff057807 */ /* 0x001fe40004000000 */
[----:B------:R-:W-:Y:S02]  /*af30*/  ISETP.GE.U32.AND.EX P0, PT, R17, UR7, PT, P2 ;  /* 0x0000000711007c0c */ /* 0x000fe4000bf06120 */
[----:B------:R-:W-:-:S04]  /*af40*/  SEL R4, RZ, 0x1, !P1 ;  /* 0x00000001ff047807 */ /* 0x000fc80004800000 */
[----:B------:R-:W-:Y:S02]  /*af50*/  LOP3.LUT R0, R4, R0, R5, 0x96, !PT ;  /* 0x0000000004007212 */ /* 0x000fe400078e9605 */
[----:B------:R-:W-:-:S05]  /*af60*/  PRMT R4, RZ, 0x7610, R4 ;  /* 0x00007610ff047816 */ /* 0x000fca0000000004 */
[----:B------:R-:W-:Y:S05]  /*af70*/  @P0 BRA `(.L_x_302) ;  /* 0x0000000400500947 */ /* 0x000fea0003800000 */
[----:B------:R-:W0:Y:S01]  /*af80*/  S2R R15, SR_CTAID.X ;  /* 0x00000000000f7919 */ /* 0x000e220000002500 */
[----:B------:R-:W-:Y:S01]  /*af90*/  ULDC.64 UR6, c[0x0][0x628] ;  /* 0x00018a0000067ab9 */ /* 0x000fe20000000a00 */
[----:B------:R-:W1:Y:S01]  /*afa0*/  LDC R20, c[0x0][0x144] ;  /* 0x00005100ff147b82 */ /* 0x000e620000000800 */
[----:B------:R-:W-:Y:S01]  /*afb0*/  ISETP.NE.U32.AND P0, PT, RZ, UR6, PT ;  /* 0x00000006ff007c0c */ /* 0x000fe2000bf05070 */
[----:B------:R-:W2:Y:S01]  /*afc0*/  S2R R13, SR_CTAID.Y ;  /* 0x00000000000d7919 */ /* 0x000ea20000002600 */
[----:B------:R-:W-:Y:S01]  /*afd0*/  ULDC UR8, c[0x0][0x630] ;  /* 0x00018c0000087ab9 */ /* 0x000fe20000000800 */
[----:B------:R-:W-:Y:S01]  /*afe0*/  ULDC UR9, c[0x0][0x150] ;  /* 0x0000540000097ab9 */ /* 0x000fe20000000800 */
[----:B------:R-:W-:Y:S01]  /*aff0*/  ISETP.NE.AND.EX P0, PT, RZ, UR7, PT, P0 ;  /* 0x00000007ff007c0c */ /* 0x000fe2000bf05300 */
[----:B------:R-:W-:Y:S02]  /*b000*/  IMAD.MOV.U32 R4, RZ, RZ, R16 ;  /* 0x000000ffff047224 */ /* 0x000fe400078e0010 */
[----:B------:R-:W-:Y:S01]  /*b010*/  IMAD.MOV.U32 R5, RZ, RZ, R17 ;  /* 0x000000ffff057224 */ /* 0x000fe200078e0011 */
[----:B0-----:R-:W-:-:S09]  /*b020*/  I2FP.F32.U32 R22, R15 ;  /* 0x0000000f00167245 */ /* 0x001fd20000201000 */
[----:B------:R-:W-:Y:S05]  /*b030*/  @!P0 BRA `(.L_x_303) ;  /* 0x0000000000288947 */ /* 0x000fea0003800000 */
[----:B------:R-:W-:Y:S02]  /*b040*/  ULDC UR5, c[0x0][0x634] ;  /* 0x00018d0000057ab9 */ /* 0x000fe40000000800 */
[----:B------:R-:W-:-:S05]  /*b050*/  IADD3 R5, P0, R16, UR5, RZ ;  /* 0x0000000510057c10 */ /* 0x000fca000ff1e0ff */
[----:B------:R-:W-:-:S04]  /*b060*/  IMAD.X R21, RZ, RZ, R17, P0 ;  /* 0x000000ffff157224 */ /* 0x000fc800000e0611 */
[----:B------:R-:W-:-:S04]  /*b070*/  IMAD.WIDE.U32 R6, R21, UR6, RZ ;  /* 0x0000000615067c25 */ /* 0x000fc8000f8e00ff */
[----:B------:R-:W-:-:S04]  /*b080*/  IMAD.WIDE.U32 R6, P0, R5, UR7, R6 ;  /* 0x0000000705067c25 */ /* 0x000fc8000f800006 */
[----:B------:R-:W-:-:S04]  /*b090*/  IMAD.WIDE.U32 R4, R5, UR6, RZ ;  /* 0x0000000605047c25 */ /* 0x000fc8000f8e00ff */
[----:B------:R-:W-:Y:S01]  /*b0a0*/  IMAD.MOV.U32 R4, RZ, RZ, R7 ;  /* 0x000000ffff047224 */ /* 0x000fe200078e0007 */
[----:B------:R-:W-:Y:S01]  /*b0b0*/  IADD3 RZ, P1, R5, R6, RZ ;  /* 0x0000000605ff7210 */ /* 0x000fe20007f3e0ff */
[----:B------:R-:W-:-:S04]  /*b0c0*/  IMAD.X R5, RZ, RZ, RZ, P0 ;  /* 0x000000ffff057224 */ /* 0x000fc800000e06ff */
[----:B------:R-:W-:-:S08]  /*b0d0*/  IMAD.WIDE.U32.X R4, R21, UR7, R4, P1 ;  /* 0x0000000715047c25 */ /* 0x000fd000088e0404 */
.L_x_303:
[----:B------:R-:W-:Y:S01]  /*b0e0*/  FMUL R22, R22, UR9 ;  /* 0x0000000916167c20 */ /* 0x000fe20008400000 */
[--C-:B------:R-:W-:Y:S01]  /*b0f0*/  SHF.R.U64 R14, R4, UR8, R5.reuse ;  /* 0x00000008040e7c19 */ /* 0x100fe20008001205 */
[----:B------:R-:W-:Y:S01]  /*b100*/  ULDC.64 UR6, c[0x0][0x620] ;  /* 0x0001880000067ab9 */ /* 0x000fe20000000a00 */
[----:B------:R-:W-:Y:S01]  /*b110*/  SHF.R.U32.HI R4, RZ, UR8, R5 ;  /* 0x00000008ff047c19 */ /* 0x000fe20008011605 */
[----:B------:R-:W-:Y:S01]  /*b120*/  ULDC.64 UR8, c[0x0][0x640] ;  /* 0x0001900000087ab9 */ /* 0x000fe20000000a00 */
[----:B------:R-:W-:Y:S01]  /*b130*/  IADD3 R5, P0, RZ, -R14, RZ ;  /* 0x8000000eff057210 */ /* 0x000fe20007f1e0ff */
[----:B------:R-:W0:Y:S01]  /*b140*/  F2I.U32.TRUNC.NTZ R22, R22 ;  /* 0x0000001600167305 */ /* 0x000e22000020f000 */
[----:B------:R-:W-:-:S03]  /*b150*/  ULDC UR5, c[0x0][0x618] ;  /* 0x0001860000057ab9 */ /* 0x000fc60000000800 */
[----:B------:R-:W-:Y:S01]  /*b160*/  IMAD.X R4, RZ, RZ, ~R4, P0 ;  /* 0x000000ffff047224 */ /* 0x000fe200000e0e04 */
[----:B------:R-:W-:-:S03]  /*b170*/  ISETP.NE.U32.AND P0, PT, RZ, UR8, PT ;  /* 0x00000008ff007c0c */ /* 0x000fc6000bf05070 */
[----:B------:R-:W-:Y:S01]  /*b180*/  IMAD R4, R4, UR6, RZ ;  /* 0x0000000604047c24 */ /* 0x000fe2000f8e02ff */
[----:B------:R-:W-:-:S03]  /*b190*/  ISETP.NE.AND.EX P0, PT, RZ, UR9, PT, P0 ;  /* 0x00000009ff007c0c */ /* 0x000fc6000bf05300 */
[C---:B------:R-:W-:Y:S02]  /*b1a0*/  IMAD R7, R5.reuse, UR7, R4 ;  /* 0x0000000705077c24 */ /* 0x040fe4000f8e0204 */
[----:B------:R-:W-:Y:S01]  /*b1b0*/  IMAD.WIDE.U32 R4, R5, UR6, R16 ;  /* 0x0000000605047c25 */ /* 0x000fe2000f8e0010 */
[----:B------:R-:W-:-:S03]  /*b1c0*/  ULDC UR6, c[0x0][0x154] ;  /* 0x0000550000067ab9 */ /* 0x000fc60000000800 */
[----:B0-----:R-:W-:Y:S02]  /*b1d0*/  IMAD.MOV R6, RZ, RZ, -R22 ;  /* 0x000000ffff067224 */ /* 0x001fe400078e0a16 */
[----:B------:R-:W-:Y:S02]  /*b1e0*/  IMAD.IADD R5, R5, 0x1, R7 ;  /* 0x0000000105057824 */ /* 0x000fe400078e0207 */
[----:B-1----:R-:W-:Y:S01]  /*b1f0*/  IMAD R15, R20, R6, R15 ;  /* 0x00000006140f7224 */ /* 0x002fe200078e020f */
[----:B--2---:R-:W-:Y:S01]  /*b200*/  I2FP.F32.U32 R6, R13 ;  /* 0x0000000d00067245 */ /* 0x004fe20000201000 */
[----:B------:R-:W0:Y:S01]  /*b210*/  LDC R20, c[0x0][0x148] ;  /* 0x00005200ff147b82 */ /* 0x000e220000000800 */
[--C-:B------:R-:W-:Y:S02]  /*b220*/  SHF.R.U64 R21, R4, UR5, R5.reuse ;  /* 0x0000000504157c19 */ /* 0x100fe40008001205 */
[----:B------:R-:W-:Y:S01]  /*b230*/  SHF.R.U32.HI R4, RZ, UR5, R5 ;  /* 0x00000005ff047c19 */ /* 0x000fe20008011605 */
[----:B------:R-:W-:Y:S01]  /*b240*/  FMUL R6, R6, UR6 ;  /* 0x0000000606067c20 */ /* 0x000fe20008400000 */
[----:B------:R-:W-:-:S02]  /*b250*/  ULDC UR5, c[0x0][0x608] ;  /* 0x0001820000057ab9 */ /* 0x000fc40000000800 */
[--C-:B------:R-:W-:Y:S01]  /*b260*/  SHF.R.U64 R23, R21, UR5, R4.reuse ;  /* 0x0000000515177c19 */ /* 0x100fe20008001204 */
[----:B------:R1:W2:Y:S01]  /*b270*/  F2I.U32.TRUNC.NTZ R24, R6 ;  /* 0x0000000600187305 */ /* 0x0002a2000020f000 */
[----:B------:R-:W-:Y:S01]  /*b280*/  SHF.R.U32.HI R4, RZ, UR5, R4 ;  /* 0x00000005ff047c19 */ /* 0x000fe20008011604 */
[----:B------:R-:W-:-:S03]  /*b290*/  ULDC UR5, c[0x0][0x658] ;  /* 0x0001960000057ab9 */ /* 0x000fc60000000800 */
[--C-:B------:R-:W-:Y:S02]  /*b2a0*/  SHF.R.U64 R22, R23, UR5, R4.reuse ;  /* 0x0000000517167c19 */ /* 0x100fe40008001204 */
[----:B------:R-:W-:-:S03]  /*b2b0*/  SHF.R.U32.HI R25, RZ, UR5, R4 ;  /* 0x00000005ff197c19 */ /* 0x000fc60008011604 */
[----:B------:R-:W-:Y:S02]  /*b2c0*/  IMAD.MOV.U32 R4, RZ, RZ, R22 ;  /* 0x000000ffff047224 */ /* 0x000fe400078e0016 */
[----:B------:R-:W-:Y:S01]  /*b2d0*/  IMAD.MOV.U32 R5, RZ, RZ, R25 ;  /* 0x000000ffff057224 */ /* 0x000fe200078e0019 */
[----:B-1----:R-:W-:Y:S06]  /*b2e0*/  @!P0 BRA `(.L_x_304) ;  /* 0x0000000000288947 */ /* 0x002fec0003800000 */
        /* <DEDUP_REMOVED lines=10> */
.L_x_304:
[----:B------:R-:W-:Y:S01]  /*b390*/  ISETP.NE.AND P0, PT, R2, 0x1, PT ;  /* 0x000000010200780c */ /* 0x000fe20003f05270 */
[----:B------:R-:W-:Y:S01]  /*b3a0*/  ULDC UR5, c[0x0][0x648] ;  /* 0x0001920000057ab9 */ /* 0x000fe20000000800 */
[----:B------:R-:W-:Y:S01]  /*b3b0*/  LOP3.LUT R23, R23, UR17, RZ, 0xc0, !PT ;  /* 0x0000001117177c12 */ /* 0x000fe2000f8ec0ff */
[----:B--2---:R-:W-:Y:S01]  /*b3c0*/  IMAD.MOV R24, RZ, RZ, -R24 ;  /* 0x000000ffff187224 */ /* 0x004fe200078e0a18 */
[----:B------:R-:W-:Y:S01]  /*b3d0*/  SHF.R.U64 R4, R4, UR5, R5 ;  /* 0x0000000504047c19 */ /* 0x000fe20008001205 */
[----:B------:R-:W-:Y:S01]  /*b3e0*/  ULDC UR5, c[0x0][0x638] ;  /* 0x00018e0000057ab9 */ /* 0x000fe20000000800 */
[----:B------:R-:W-:Y:S01]  /*b3f0*/  LOP3.LUT R21, R21, UR4, RZ, 0xc0, !PT ;  /* 0x0000000415157c12 */ /* 0x000fe2000f8ec0ff */
[----:B------:R-:W-:Y:S01]  /*b400*/  ULDC UR6, c[0x0][0x610] ;  /* 0x0001840000067ab9 */ /* 0x000fe20000000800 */
[----:B------:R-:W-:Y:S02]  /*b410*/  IMAD.MOV.U32 R6, RZ, RZ, R14 ;  /* 0x000000ffff067224 */ /* 0x000fe400078e000e */
[----:B------:R-:W-:-:S02]  /*b420*/  IMAD.MOV R5, RZ, RZ, -R4 ;  /* 0x000000ffff057224 */ /* 0x000fc400078e0a04 */
[----:B------:R-:W-:Y:S02]  /*b430*/  IMAD R4, R4, UR18, R23 ;  /* 0x0000001204047c24 */ /* 0x000fe4000f8e0217 */
[----:B0-----:R-:W-:Y:S02]  /*b440*/  @P0 IMAD R15, R20, R24, R13 ;  /* 0x00000018140f0224 */ /* 0x001fe400078e020d */
[----:B------:R-:W-:Y:S01]  /*b450*/  IMAD R22, R5, UR5, R22 ;  /* 0x0000000505167c24 */ /* 0x000fe2000f8e0216 */
[----:B------:R-:W-:Y:S01]  /*b460*/  ULDC UR5, c[0x0][0x600] ;  /* 0x0001800000057ab9 */ /* 0x000fe20000000800 */
[----:B------:R-:W-:Y:S02]  /*b470*/  IMAD R15, R4, UR6, R15 ;  /* 0x00000006040f7c24 */ /* 0x000fe4000f8e020f */
[----:B------:R-:W-:Y:S02]  /*b480*/  IMAD R22, R22, UR5, R21 ;  /* 0x0000000516167c24 */ /* 0x000fe4000f8e0215 */
[----:B------:R-:W-:-:S03]  /*b490*/  IMAD.MOV.U32 R4, RZ, RZ, 0x1 ;  /* 0x00000001ff047424 */ /* 0x000fc600078e00ff */
[----:B------:R-:W-:Y:S02]  /*b4a0*/  SEL R7, R22, R15, !P0 ;  /* 0x0000000f16077207 */ /* 0x000fe40004000000 */
[----:B------:R-:W-:-:S07]  /*b4b0*/  SEL R13, R15, R22, !P0 ;  /* 0x000000160f0d7207 */ /* 0x000fce0004000000 */
.L_x_302:
[----:B------:R-:W-:Y:S05]  /*b4c0*/  BSYNC B1 ;  /* 0x0000000000017941 */ /* 0x000fea0003800000 */
.L_x_301:
[----:B------:R-:W-:-:S13]  /*b4d0*/  LOP3.LUT P0, RZ, R4, 0xff, RZ, 0xc0, !PT ;  /* 0x000000ff04ff7812 */ /* 0x000fda000780c0ff */
[----:B------:R-:W-:Y:S05]  /*b4e0*/  @P0 BRA `(.L_x_305) ;  /* 0xfffffff400340947 */ /* 0x000fea000383ffff */
[----:B------:R-:W-:Y:S05]  /*b4f0*/  BSYNC B0 ;  /* 0x0000000000007941 */ /* 0x000fea0003800000 */
.L_x_294:
[----:B------:R-:W-:-:S03]  /*b500*/  UMOV UR5, 0xffffffff ;  /* 0xffffffff00057882 */ /* 0x000fc60000000000 */
[----:B------:R-:W-:Y:S05]  /*b510*/  BRA.DIV UR5, `(.L_x_306) ;  /* 0x0000000605147947 */ /* 0x000fea000b800000 */
[----:B------:R-:W-:-:S13]  /*b520*/  ELECT P6, URZ, PT ;  /* 0x00000000003f782f */ /* 0x000fda00038c0000 */
.L_x_320:
[----:B------:R-:W-:Y:S04]  /*b530*/  BSSY B0, `(.L_x_307) ;  /* 0x000002b000007945 */ /* 0x000fe80003800000 */
[----:B------:R-:W-:Y:S05]  /*b540*/  @!P6 BRA `(.L_x_308) ;  /* 0x0000000000a4e947 */ /* 0x000fea0003800000 */
[----:B------:R-:W-:-:S04]  /*b550*/  LOP3.LUT R19, R19, 0x2, RZ, 0xfc, !PT ;  /* 0x0000000213137812 */ /* 0x000fc800078efcff */
[----:B------:R-:W-:-:S13]  /*b560*/  ISETP.NE.AND P0, PT, R19, 0x3, PT ;  /* 0x000000031300780c */ /* 0x000fda0003f05270 */
[----:B------:R-:W-:Y:S05]  /*b570*/  @!P0 BRA `(.L_x_309) ;  /* 0x0000000000048947 */ /* 0x000fea0003800000 */
[----:B------:R-:W-:Y:S01]  /*b580*/  BPT.TRAP 0x1 ;  /* 0x000000040000795c */ /* 0x000fe20000300000 */
.L_x_309:
[----:B------:R-:W0:Y:S01]  /*b590*/  S2R R5, SR_CgaCtaId ;  /* 0x0000000000057919 */ /* 0x000e220000008800 */
[----:B------:R-:W-:Y:S02]  /*b5a0*/  MOV R2, 0x400 ;  /* 0x0000040000027802 */ /* 0x000fe40000000f00 */
[----:B------:R-:W-:Y:S02]  /*b5b0*/  SHF.L.U32 R4, R0, 0x1f, RZ ;  /* 0x0000001f00047819 */ /* 0x000fe400000006ff */
[----:B0-----:R-:W-:-:S05]  /*b5c0*/  LEA R2, R5, R2, 0x18 ;  /* 0x0000000205027211 */ /* 0x001fca00078ec0ff */
[----:B------:R-:W-:-:S04]  /*b5d0*/  VIADD R2, R2, 0x20 ;  /* 0x0000002002027836 */ /* 0x000fc80000000000 */
[C---:B------:R-:W-:Y:S02]  /*b5e0*/  IMAD R7, R3.reuse, 0x8, R2 ;  /* 0x0000000803077824 */ /* 0x040fe400078e0202 */
[----:B------:R-:W-:Y:S02]  /*b5f0*/  VIADD R3, R3, 0x1 ;  /* 0x0000000103037836 */ /* 0x000fe40000000000 */
[----:B------:R-:W0:Y:S03]  /*b600*/  SYNCS.PHASECHK.TRANS64.TRYWAIT P0, [R7+URZ], R4 ;  /* 0x00000004070075a7 */ /* 0x000e26000800017f */
[----:B------:R-:W-:-:S04]  /*b610*/  ISETP.NE.AND P1, PT, R3, 0x4, PT ;  /* 0x000000040300780c */ /* 0x000fc80003f25270 */
[----:B------:R-:W-:Y:S02]  /*b620*/  SEL R5, RZ, 0x1, P1 ;  /* 0x00000001ff057807 */ /* 0x000fe40000800000 */
[----:B------:R-:W-:Y:S02]  /*b630*/  SEL R3, R3, RZ, P1 ;  /* 0x000000ff03037207 */ /* 0x000fe40000800000 */
[----:B------:R-:W-:-:S03]  /*b640*/  LOP3.LUT R6, R0, R5, RZ, 0x3c, !PT ;  /* 0x0000000500067212 */ /* 0x000fc600078e3cff */
[----:B------:R-:W-:Y:S01]  /*b650*/  IMAD R8, R3, 0x8, R2 ;  /* 0x0000000803087824 */ /* 0x000fe200078e0202 */
[----:B------:R-:W-:Y:S01]  /*b660*/  SHF.L.U32 R5, R6, 0x1f, RZ ;  /* 0x0000001f06057819 */ /* 0x000fe200000006ff */
[----:B0-----:R-:W-:Y:S06]  /*b670*/  @!P0 BRA `(.L_x_310) ;  /* 0x0000000000dc8947 */ /* 0x001fec0003800000 */
.L_x_321:
[----:B------:R-:W1:Y:S01]  /*b680*/  SYNCS.PHASECHK.TRANS64.TRYWAIT P0, [R8+URZ], R5 ;  /* 0x00000005080075a7 */ /* 0x000e62000800017f */
[----:B------:R-:W-:-:S05]  /*b690*/  VIADD R0, R3, 0x1 ;  /* 0x0000000103007836 */ /* 0x000fca0000000000 */
[----:B------:R-:W-:-:S04]  /*b6a0*/  ISETP.NE.AND P1, PT, R0, 0x4, PT ;  /* 0x000000040000780c */ /* 0x000fc80003f25270 */
[----:B------:R-:W-:Y:S02]  /*b6b0*/  SEL R3, RZ, 0x1, P1 ;  /* 0x00000001ff037807 */ /* 0x000fe40000800000 */
[----:B0-----:R-:W-:Y:S02]  /*b6c0*/  SEL R7, R0, RZ, P1 ;  /* 0x000000ff00077207 */ /* 0x001fe40000800000 */
[----:B------:R-:W-:-:S03]  /*b6d0*/  LOP3.LUT R9, R6, R3, RZ, 0x3c, !PT ;  /* 0x0000000306097212 */ /* 0x000fc600078e3cff */
[----:B------:R-:W-:Y:S01]  /*b6e0*/  IMAD R11, R7, 0x8, R2 ;  /* 0x00000008070b7824 */ /* 0x000fe200078e0202 */
[----:B------:R-:W-:Y:S01]  /*b6f0*/  SHF.L.U32 R6, R9, 0x1f, RZ ;  /* 0x0000001f09067819 */ /* 0x000fe200000006ff */
[----:B-1----:R-:W-:Y:S06]  /*b700*/  @!P0 BRA `(.L_x_311) ;  /* 0x0000000000cc8947 */ /* 0x002fec0003800000 */
.L_x_322:
[----:B------:R-:W1:Y:S01]  /*b710*/  SYNCS.PHASECHK.TRANS64.TRYWAIT P0, [R11+URZ], R6 ;  /* 0x000000060b0075a7 */ /* 0x000e62000800017f */
[----:B------:R-:W-:-:S05]  /*b720*/  VIADD R0, R7, 0x1 ;  /* 0x0000000107007836 */ /* 0x000fca0000000000 */
[----:B------:R-:W-:-:S04]  /*b730*/  ISETP.NE.AND P1, PT, R0, 0x4, PT ;  /* 0x000000040000780c */ /* 0x000fc80003f25270 */
[----:B------:R-:W-:Y:S02]  /*b740*/  SEL R4, RZ, 0x1, P1 ;  /* 0x00000001ff047807 */ /* 0x000fe40000800000 */
[----:B------:R-:W-:Y:S02]  /*b750*/  SEL R3, R0, RZ, P1 ;  /* 0x000000ff00037207 */ /* 0x000fe40000800000 */
[----:B------:R-:W-:Y:S01]  /*b760*/  LOP3.LUT R0, R9, R4, RZ, 0x3c, !PT ;  /* 0x0000000409007212 */ /* 0x000fe200078e3cff */
[----:B-1----:R-:W-:Y:S06]  /*b770*/  @!P0 BRA `(.L_x_312) ;  /* 0x0000000000c48947 */ /* 0x002fec0003800000 */
.L_x_323:
[----:B------:R-:W-:Y:S01]  /*b780*/  IMAD R3, R3, 0x8, R2 ;  /* 0x0000000803037824 */ /* 0x000fe200078e0202 */
[----:B------:R-:W-:-:S07]  /*b790*/  SHF.L.U32 R0, R0, 0x1f, RZ ;  /* 0x0000001f00007819 */ /* 0x000fce00000006ff */
.L_x_313:
[----:B--2---:R2:W3:Y:S02]  /*b7a0*/  SYNCS.PHASECHK.TRANS64.TRYWAIT P0, [R3+URZ], R0 ;  /* 0x00000000030075a7 */ /* 0x0044e4000800017f */
[----:B---3--:R-:W-:Y:S05]  /*b7b0*/  @!P0 NANOSLEEP.SYNCS 0x989680 ;  /* 0x009896800000895d */ /* 0x008fea0003900000 */
[----:B------:R-:W3:Y:S02]  /*b7c0*/  @!P0 SYNCS.PHASECHK.TRANS64 P0, [R3+URZ], R0 ;  /* 0x00000000030085a7 */ /* 0x000ee4000800007f */
[----:B---3--:R-:W-:Y:S05]  /*b7d0*/  @!P0 BRA `(.L_x_313) ;  /* 0xfffffffc00f08947 */ /* 0x008fea000383ffff */
.L_x_308:
[----:B------:R-:W-:Y:S05]  /*b7e0*/  BSYNC B0 ;  /* 0x0000000000007941 */ /* 0x000fea0003800000 */
.L_x_307:
[----:B------:R-:W-:Y:S05]  /*b7f0*/  EXIT ;  /* 0x000000000000794d */ /* 0x000fea0003800000 */
.L_x_21:
[----:B---3--:R3:W4:Y:S02]  /*b800*/  SYNCS.PHASECHK.TRANS64.TRYWAIT P1, [R3+URZ], R0 ;  /* 0x00000000030075a7 */ /* 0x008724000802017f */
[----:B----4-:R-:W-:Y:S05]  /*b810*/  @!P1 NANOSLEEP.SYNCS 0x989680 ;  /* 0x009896800000995d */ /* 0x010fea0003900000 */
[----:B------:R-:W4:Y:S02]  /*b820*/  @!P1 SYNCS.PHASECHK.TRANS64 P1, [R3+URZ], R0 ;  /* 0x00000000030095a7 */ /* 0x000f24000802007f */
[----:B----4-:R-:W-:Y:S05]  /*b830*/  @!P1 BRA `(.L_x_21) ;  /* 0xfffffffc00f09947 */ /* 0x010fea000383ffff */
[----:B------:R-:W-:Y:S05]  /*b840*/  BRA `(.L_x_20) ;  /* 0xffffff5c00187947 */ /* 0x000fea000383ffff */
.L_x_26:
[----:B-1----:R1:W2:Y:S02]  /*b850*/  SYNCS.PHASECHK.TRANS64.TRYWAIT P1, [R5+URZ], R4 ;  /* 0x00000004050075a7 */ /* 0x0022a4000802017f */
[----:B--2---:R-:W-:Y:S05]  /*b860*/  @!P1 NANOSLEEP.SYNCS 0x989680 ;  /* 0x009896800000995d */ /* 0x004fea0003900000 */
[----:B------:R-:W2:Y:S02]  /*b870*/  @!P1 SYNCS.PHASECHK.TRANS64 P1, [R5+URZ], R4 ;  /* 0x00000004050095a7 */ /* 0x000ea4000802007f */
[----:B--2---:R-:W-:Y:S05]  /*b880*/  @!P1 BRA `(.L_x_26) ;  /* 0xfffffffc00f09947 */ /* 0x004fea000383ffff */
[----:B------:R-:W-:Y:S05]  /*b890*/  BRA `(.L_x_25) ;  /* 0xffffff6000147947 */ /* 0x000fea000383ffff */
.L_x_295:
[----:B------:R-:W-:Y:S01]  /*b8a0*/  BSSY B1, `(.L_x_314) ;  /* 0x0000006000017945 */ /* 0x000fe20003800000 */
[----:B------:R-:W-:-:S07]  /*b8b0*/  IMAD.MOV.U32 R15, RZ, RZ, -0x1 ;  /* 0xffffffffff0f7424 */ /* 0x000fce00078e00ff */
[----:B------:R-:W-:Y:S05]  /*b8c0*/  WARPSYNC.COLLECTIVE R15, `(.L_x_315) ;  /* 0x000000000f0c7348 */ /* 0x000fea0003c00000 */
[----:B------:R-:W-:Y:S02]  /*b8d0*/  ELECT P6, UR62, PT ;  /* 0x00000000003e782f */ /* 0x000fe400038c0000 */
[----:B------:R-:W-:Y:S01]  /*b8e0*/  MOV R14, UR62 ;  /* 0x0000003e000e7c02 */ /* 0x000fe20008000f00 */
[----:B------:R-:W-:Y:S10]  /*b8f0*/  ENDCOLLECTIVE ;  /* 0x000000000000791b */ /* 0x000ff40003800000 */
.L_x_315:
[----:B------:R-:W-:Y:S05]  /*b900*/  BSYNC B1 ;  /* 0x0000000000017941 */ /* 0x000fea0003800000 */
.L_x_314:
[----:B------:R-:W-:Y:S05]  /*b910*/  BRA `(.L_x_316) ;  /* 0xfffffff000347947 */ /* 0x000fea000383ffff */
.L_x_298:
[----:B0-----:R0:W1:Y:S02]  /*b920*/  SYNCS.PHASECHK.TRANS64.TRYWAIT P0, [R22+URZ+0x20], R13 ;  /* 0x0000200d160075a7 */ /* 0x001064000800017f */
[----:B-1----:R-:W-:Y:S05]  /*b930*/  @!P0 NANOSLEEP.SYNCS 0x989680 ;  /* 0x009896800000895d */ /* 0x002fea0003900000 */
[----:B------:R-:W1:Y:S02]  /*b940*/  @!P0 SYNCS.PHASECHK.TRANS64 P0, [R22+URZ+0x20], R13 ;  /* 0x0000200d160085a7 */ /* 0x000e64000800007f */
[----:B-1----:R-:W-:Y:S05]  /*b950*/  @!P0 BRA `(.L_x_298) ;  /* 0xfffffffc00f08947 */ /* 0x002fea000383ffff */
[----:B------:R-:W-:Y:S05]  /*b960*/  BRA `(.L_x_317) ;  /* 0xfffffff000747947 */ /* 0x000fea000383ffff */
.L_x_306:
[----:B------:R-:W-:Y:S01]  /*b970*/  BSSY B0, `(.L_x_318) ;  /* 0x0000006000007945 */ /* 0x000fe20003800000 */
[----:B------:R-:W-:-:S07]  /*b980*/  IMAD.MOV.U32 R15, RZ, RZ, -0x1 ;  /* 0xffffffffff0f7424 */ /* 0x000fce00078e00ff */
[----:B------:R-:W-:Y:S05]  /*b990*/  WARPSYNC.COLLECTIVE R15, `(.L_x_319) ;  /* 0x000000000f0c7348 */ /* 0x000fea0003c00000 */
[----:B------:R-:W-:Y:S02]  /*b9a0*/  ELECT P6, UR62, PT ;  /* 0x00000000003e782f */ /* 0x000fe400038c0000 */
[----:B------:R-:W-:Y:S01]  /*b9b0*/  MOV R14, UR62 ;  /* 0x0000003e000e7c02 */ /* 0x000fe20008000f00 */
[----:B------:R-:W-:Y:S10]  /*b9c0*/  ENDCOLLECTIVE ;  /* 0x000000000000791b */ /* 0x000ff40003800000 */
.L_x_319:
[----:B------:R-:W-:Y:S05]  /*b9d0*/  BSYNC B0 ;  /* 0x0000000000007941 */ /* 0x000fea0003800000 */
.L_x_318:
[----:B------:R-:W-:Y:S05]  /*b9e0*/  BRA `(.L_x_320) ;  /* 0xfffffff800d07947 */ /* 0x000fea000383ffff */
.L_x_310:
[----:B0-----:R0:W1:Y:S02]  /*b9f0*/  SYNCS.PHASECHK.TRANS64.TRYWAIT P0, [R7+URZ], R4 ;  /* 0x00000004070075a7 */ /* 0x001064000800017f */
[----:B-1----:R-:W-:Y:S05]  /*ba00*/  @!P0 NANOSLEEP.SYNCS 0x989680 ;  /* 0x009896800000895d */ /* 0x002fea0003900000 */
[----:B------:R-:W1:Y:S02]  /*ba10*/  @!P0 SYNCS.PHASECHK.TRANS64 P0, [R7+URZ], R4 ;  /* 0x00000004070085a7 */ /* 0x000e64000800007f */
[----:B-1----:R-:W-:Y:S05]  /*ba20*/  @!P0 BRA `(.L_x_310) ;  /* 0xfffffffc00f08947 */ /* 0x002fea000383ffff */
[----:B------:R-:W-:Y:S05]  /*ba30*/  BRA `(.L_x_321) ;  /* 0xfffffffc00107947 */ /* 0x000fea000383ffff */
.L_x_311:
[----:B0-----:R0:W1:Y:S02]  /*ba40*/  SYNCS.PHASECHK.TRANS64.TRYWAIT P0, [R8+URZ], R5 ;  /* 0x00000005080075a7 */ /* 0x001064000800017f */
[----:B-1----:R-:W-:Y:S05]  /*ba50*/  @!P0 NANOSLEEP.SYNCS 0x989680 ;  /* 0x009896800000895d */ /* 0x002fea0003900000 */
[----:B------:R-:W1:Y:S02]  /*ba60*/  @!P0 SYNCS.PHASECHK.TRANS64 P0, [R8+URZ], R5 ;  /* 0x00000005080085a7 */ /* 0x000e64000800007f */
[----:B-1----:R-:W-:Y:S05]  /*ba70*/  @!P0 BRA `(.L_x_311) ;  /* 0xfffffffc00f08947 */ /* 0x002fea000383ffff */
[----:B------:R-:W-:Y:S05]  /*ba80*/  BRA `(.L_x_322) ;  /* 0xfffffffc00207947 */ /* 0x000fea000383ffff */
.L_x_312:
[----:B-1----:R1:W2:Y:S02]  /*ba90*/  SYNCS.PHASECHK.TRANS64.TRYWAIT P0, [R11+URZ], R6 ;  /* 0x000000060b0075a7 */ /* 0x0022a4000800017f */
[----:B--2---:R-:W-:Y:S05]  /*baa0*/  @!P0 NANOSLEEP.SYNCS 0x989680 ;  /* 0x009896800000895d */ /* 0x004fea0003900000 */
[----:B------:R-:W2:Y:S02]  /*bab0*/  @!P0 SYNCS.PHASECHK.TRANS64 P0, [R11+URZ], R6 ;  /* 0x000000060b0085a7 */ /* 0x000ea4000800007f */
[----:B--2---:R-:W-:Y:S05]  /*bac0*/  @!P0 BRA `(.L_x_312) ;  /* 0xfffffffc00f08947 */ /* 0x004fea000383ffff */
[----:B------:R-:W-:Y:S05]  /*bad0*/  BRA `(.L_x_323) ;  /* 0xfffffffc00287947 */ /* 0x000fea000383ffff */
.L_x_324:
[----:B------:R-:W-:-:S00]  /*bae0*/  BRA `(.L_x_324) ;  /* 0xfffffffc00fc7947 */ /* 0x000fc0000383ffff */
[----:B------:R-:W-:-:S00]  /*baf0*/  NOP ;  /* 0x0000000000007918 */ /* 0x000fc00000000000 */
        /* <DEDUP_REMOVED lines=8> */
.L_x_325:


//--------------------- .nv.global.init           --------------------------
	.section	.nv.global.init,"aw",@progbits
.nv.global.init:
	.type		$str$22,@object
	.size		$str$22,($str$23 - $str$22)
$str$22:
        /*0000*/ 	.byte	0x6b, 0x5f, 0x74, 0x69, 0x6c, 0x65, 0x5f, 0x63, 0x6f, 0x75, 0x6e, 0x74, 0x20, 0x3e, 0x3d, 0x20
        /*0010*/ 	.byte	0x31, 0x00
	.type		$str$23,@object
	.size		$str$23,(__unnamed_1 - $str$23)
$str$23:
        /*0012*/ 	.byte	0x2f, 0x74, 0x6d, 0x70, 0x2f, 0x63, 0x75, 0x74, 0x6c, 0x61, 0x73, 0x73, 0x5f, 0x73, 0x77, 0x65
        /*0022*/ 	.byte	0x65, 0x70, 0x5f, 0x73, 0x72, 0x63, 0x2f, 0x69, 0x6e, 0x63, 0x6c, 0x75, 0x64, 0x65, 0x2f, 0x63
        /*0032*/ 	.byte	0x75, 0x74, 0x6c, 0x61, 0x73, 0x73, 0x2f, 0x67, 0x65, 0x6d, 0x6d, 0x2f, 0x63, 0x6f, 0x6c, 0x6c
        /*0042*/ 	.byte	0x65, 0x63, 0x74, 0x69, 0x76, 0x65, 0x2f, 0x73, 0x6d, 0x39, 0x30, 0x5f, 0x6d, 0x6d, 0x61, 0x5f
        /*0052*/ 	.byte	0x74, 0x6d, 0x61, 0x5f, 0x67, 0x6d, 0x6d, 0x61, 0x5f, 0x73, 0x73, 0x5f, 0x77, 0x61, 0x72, 0x70
        /*0062*/ 	.byte	0x73, 0x70, 0x65, 0x63, 0x69, 0x61, 0x6c, 0x69, 0x7a, 0x65, 0x64, 0x2e, 0x68, 0x70, 0x70, 0x00
	.type		__unnamed_1,@object
	.size		__unnamed_1,(.L_0 - __unnamed_1)
__unnamed_1:
        /*0072*/ 	.byte	0x76, 0x6f, 0x69, 0x64, 0x20, 0x63, 0x75, 0x74, 0x6c, 0x61, 0x73, 0x73, 0x3a, 0x3a, 0x67, 0x65
        /* <DEDUP_REMOVED lines=177> */
        /*0b92*/ 	.byte	0x69, 0x64, 0x65, 0x6e, 0x74, 0x69, 0x74, 0x79, 0x5d, 0x00
.L_0:


//--------------------- .nv.shared._ZN7cutlass13device_kernelINS_4gemm6kernel13GemmUniversalIN4cute5tupleIJiiiiEEENS1_10collective13CollectiveMmaINS1_34MainloopSm90TmaGmmaWarpSpecializedILi4ENS5_IJNS4_1CILi1EEENSA_ILi4EEESB_EEENS1_35KernelTmaWarpSpecializedCooperativeEEENS5_IJNSA_ILi128EEENSA_ILi256EEENSA_ILi32EEEEEENS_10tfloat32_tENS5_IJlSB_lEEESK_SL_NS4_8TiledMMAINS4_8MMA_AtomIJNS4_4SM904GMMA30MMA_64x256x8_F32TF32TF32_SS_TNILNSP_7ScaleInE1ELSR_1EEEEEENS4_6LayoutINS5_IJNSA_ILi2EEESB_SB_EEENS5_IJSB_NSA_ILi0EEESX_EEEEENS5_IJNS4_10UnderscoreES10_S10_EEEEENS4_23SM90_TMA_LOAD_MULTICASTENS4_14ComposedLayoutINS4_7SwizzleILi3ELi4ELi3EEENS4_18smem_ptr_flag_bitsILi32EEENSU_INS5_IJNSA_ILi8EEESI_EEENS5_IJSI_SB_EEEEEEEvNS4_8identityENS4_13SM90_TMA_LOADES1D_vS1E_EENS_8epilogue10collective6detail29Sm90TmaWarpSpecializedAdapterINS1I_15DefaultEpilogueISK_SL_SL_NS1H_6thread17LinearCombinationISK_Li1EffLNS1M_9ScaleType4KindE0ELNS_15FloatRoundStyleE2ESK_EENS1_15EpilogueDefaultEEEEEvvEEEEvNT_6ParamsE --------------------------
	.section	.nv.shared._ZN7cutlass13device_kernelINS_4gemm6kernel13GemmUniversalIN4cute5tupleIJiiiiEEENS1_10collective13CollectiveMmaINS1_34MainloopSm90TmaGmmaWarpSpecializedILi4ENS5_IJNS4_1CILi1EEENSA_ILi4EEESB_EEENS1_35KernelTmaWarpSpecializedCooperativeEEENS5_IJNSA_ILi128EEENSA_ILi256EEENSA_ILi32EEEEEENS_10tfloat32_tENS5_IJlSB_lEEESK_SL_NS4_8TiledMMAINS4_8MMA_AtomIJNS4_4SM904GMMA30MMA_64x256x8_F32TF32TF32_SS_TNILNSP_7ScaleInE1ELSR_1EEEEEENS4_6LayoutINS5_IJNSA_ILi2EEESB_SB_EEENS5_IJSB_NSA_ILi0EEESX_EEEEENS5_IJNS4_10UnderscoreES10_S10_EEEEENS4_23SM90_TMA_LOAD_MULTICASTENS4_14ComposedLayoutINS4_7SwizzleILi3ELi4ELi3EEENS4_18smem_ptr_flag_bitsILi32EEENSU_INS5_IJNSA_ILi8EEESI_EEENS5_IJSI_SB_EEEEEEEvNS4_8identityENS4_13SM90_TMA_LOADES1D_vS1E_EENS_8epilogue10collective6detail29Sm90TmaWarpSpecializedAdapterINS1I_15DefaultEpilogueISK_SL_SL_NS1H_6thread17LinearCombinationISK_Li1EffLNS1M_9ScaleType4KindE0ELNS_15FloatRoundStyleE2ESK_EENS1_15EpilogueDefaultEEEEEvvEEEEvNT_6ParamsE,"aw",@nobits
	.sectionflags	@""
	.align	16
	.zero		1024


//--------------------- .nv.shared.reserved.0     --------------------------
	.section	.nv.shared.reserved.0,"aw",@nobits
	.weak		__nv_reservedSMEM_offset_0_alias
	.size		__nv_reservedSMEM_offset_0_alias, 0, 0
	.other		__nv_reservedSMEM_offset_0_alias,@"STO_CUDA_RESERVED_SHARED STV_DEFAULT"
__nv_reservedSMEM_offset_0_alias:
	.zero		0


//--------------------- .nv.global                --------------------------
	.section	.nv.global,"aw",@nobits
.nv.global:
	.type		_ZN40_INTERNAL_96ca3d7a_4_k_cu_cbe4c3cc_189364cute1_E,@object
	.size		_ZN40_INTERNAL_96ca3d7a_4_k_cu_cbe4c3cc_189364cute1_E,(_ZN40_INTERNAL_96ca3d7a_4_k_cu_cbe4c3cc_189364cuda3std3__45__cpo6cbeginE - _ZN40_INTERNAL_96ca3d7a_4_k_cu_cbe4c3cc_189364cute1_E)
_ZN40_INTERNAL_96ca3d7a_4_k_cu_cbe4c3cc_189364cute1_E:
	.zero		1
	.type		_ZN40_INTERNAL_96ca3d7a_4_k_cu_cbe4c3cc_189364cuda3std3__45__cpo6cbeginE,@object
	.size		_ZN40_INTERNAL_96ca3d7a_4_k_cu_cbe4c3cc_189364cuda3std3__45__cpo6cbeginE,(_ZN40_INTERNAL_96ca3d7a_4_k_cu_cbe4c3cc_189364cuda3std3__48in_placeE - _ZN40_INTERNAL_96ca3d7a_4_k_cu_cbe4c3cc_189364cuda3std3__45__cpo6cbeginE)
_ZN40_INTERNAL_96ca3d7a_4_k_cu_cbe4c3cc_189364cuda3std3__45__cpo6cbeginE:
	.zero		1
	.type		_ZN40_INTERNAL_96ca3d7a_4_k_cu_cbe4c3cc_189364cuda3std3__48in_placeE,@object
	.size		_ZN40_INTERNAL_96ca3d7a_4_k_cu_cbe4c3cc_189364cuda3std3__48in_placeE,(_ZN40_INTERNAL_96ca3d7a_4_k_cu_cbe4c3cc_189364cuda3std6ranges3__45__cpo9iter_moveE - _ZN40_INTERNAL_96ca3d7a_4_k_cu_cbe4c3cc_189364cuda3std3__48in_placeE)
_ZN40_INTERNAL_96ca3d7a_4_k_cu_cbe4c3cc_189364cuda3std3__48in_placeE:
	.zero		1
	.type		_ZN40_INTERNAL_96ca3d7a_4_k_cu_cbe4c3cc_189364cuda3std6ranges3__45__cpo9iter_moveE,@object
	.size		_ZN40_INTERNAL_96ca3d7a_4_k_cu_cbe4c3cc_189364cuda3std6ranges3__45__cpo9iter_moveE,(_ZN40_INTERNAL_96ca3d7a_4_k_cu_cbe4c3cc_189364cuda3std3__45__cpo5beginE - _ZN40_INTERNAL_96ca3d7a_4_k_cu_cbe4c3cc_189364cuda3std6ranges3__45__cpo9iter_moveE)
_ZN40_INTERNAL_96ca3d7a_4_k_cu_cbe4c3cc_189364cuda3std6ranges3__45__cpo9iter_moveE:
	.zero		1
	.type		_ZN40_INTERNAL_96ca3d7a_4_k_cu_cbe4c3cc_189364cuda3std3__45__cpo5beginE,@object
	.size		_ZN40_INTERNAL_96ca3d7a_4_k_cu_cbe4c3cc_189364cuda3std3__45__cpo5beginE,(_ZN40_INTERNAL_96ca3d7a_4_k_cu_cbe4c3cc_189364cuda3std3__442_GLOBAL__N__96ca3d7a_4_k_cu_cbe4c3cc_189366ignoreE - _ZN40_INTERNAL_96ca3d7a_4_k_cu_cbe4c3cc_189364cuda3std3__45__cpo5beginE)
_ZN40_INTERNAL_96ca3d7a_4_k_cu_cbe4c3cc_189364cuda3std3__45__cpo5beginE:
	.zero		1
	.type		_ZN40_INTERNAL_96ca3d7a_4_k_cu_cbe4c3cc_189364cuda3std3__442_GLOBAL__N__96ca3d7a_4_k_cu_cbe4c3cc_189366ignoreE,@object
	.size		_ZN40_INTERNAL_96ca3d7a_4_k_cu_cbe4c3cc_189364cuda3std3__442_GLOBAL__N__96ca3d7a_4_k_cu_cbe4c3cc_189366ignoreE,(_ZN40_INTERNAL_96ca3d7a_4_k_cu_cbe4c3cc_189364cute7productE - _ZN40_INTERNAL_96ca3d7a_4_k_cu_cbe4c3cc_189364cuda3std3__442_GLOBAL__N__96ca3d7a_4_k_cu_cbe4c3cc_189366ignoreE)
_ZN40_INTERNAL_96ca3d7a_4_k_cu_cbe4c3cc_189364cuda3std3__442_GLOBAL__N__96ca3d7a_4_k_cu_cbe4c3cc_189366ignoreE:
	.zero		1
	.type		_ZN40_INTERNAL_96ca3d7a_4_k_cu_cbe4c3cc_189364cute7productE,@object
	.size		_ZN40_INTERNAL_96ca3d7a_4_k_cu_cbe4c3cc_189364cute7productE,(_ZN40_INTERNAL_96ca3d7a_4_k_cu_cbe4c3cc_189364cuda3std3__45__cpo3endE - _ZN40_INTERNAL_96ca3d7a_4_k_cu_cbe4c3cc_189364cute7productE)
_ZN40_INTERNAL_96ca3d7a_4_k_cu_cbe4c3cc_189364cute7productE:
	.zero		1
	.type		_ZN40_INTERNAL_96ca3d7a_4_k_cu_cbe4c3cc_189364cuda3std3__45__cpo3endE,@object
	.size		_ZN40_INTERNAL_96ca3d7a_4_k_cu_cbe4c3cc_189364cuda3std3__45__cpo3endE,(_ZN40_INTERNAL_96ca3d7a_4_k_cu_cbe4c3cc_189364cuda3std3__419piecewise_constructE - _ZN40_INTERNAL_96ca3d7a_4_k_cu_cbe4c3cc_189364cuda3std3__45__cpo3endE)
_ZN40_INTERNAL_96ca3d7a_4_k_cu_cbe4c3cc_189364cuda3std3__45__cpo3endE:
	.zero		1
	.type		_ZN40_INTERNAL_96ca3d7a_4_k_cu_cbe4c3cc_189364cuda3std3__419piecewise_constructE,@object
	.size		_ZN40_INTERNAL_96ca3d7a_4_k_cu_cbe4c3cc_189364cuda3std3__419piecewise_constructE,(_ZN40_INTERNAL_96ca3d7a_4_k_cu_cbe4c3cc_189364cuda3std3__45__cpo4cendE - _ZN40_INTERNAL_96ca3d7a_4_k_cu_cbe4c3cc_189364cuda3std3__419piecewise_constructE)
_ZN40_INTERNAL_96ca3d7a_4_k_cu_cbe4c3cc_189364cuda3std3__419piecewise_constructE:
	.zero		1
	.type		_ZN40_INTERNAL_96ca3d7a_4_k_cu_cbe4c3cc_189364cuda3std3__45__cpo4cendE,@object
	.size		_ZN40_INTERNAL_96ca3d7a_4_k_cu_cbe4c3cc_189364cuda3std3__45__cpo4cendE,(_ZN40_INTERNAL_96ca3d7a_4_k_cu_cbe4c3cc_189364cuda3std6ranges3__45__cpo4swapE - _ZN40_INTERNAL_96ca3d7a_4_k_cu_cbe4c3cc_189364cuda3std3__45__cpo4cendE)
_ZN40_INTERNAL_96ca3d7a_4_k_cu_cbe4c3cc_189364cuda3std3__45__cpo4cendE:
	.zero		1
	.type		_ZN40_INTERNAL_96ca3d7a_4_k_cu_cbe4c3cc_189364cuda3std6ranges3__45__cpo4swapE,@object
	.size		_ZN40_INTERNAL_96ca3d7a_4_k_cu_cbe4c3cc_189364cuda3std6ranges3__45__cpo4swapE,(.L_8 - _ZN40_INTERNAL_96ca3d7a_4_k_cu_cbe4c3cc_189364cuda3std6ranges3__45__cpo4swapE)
_ZN40_INTERNAL_96ca3d7a_4_k_cu_cbe4c3cc_189364cuda3std6ranges3__45__cpo4swapE:
	.zero		1
.L_8:


//--------------------- .nv.constant0._ZN7cutlass13device_kernelINS_4gemm6kernel13GemmUniversalIN4cute5tupleIJiiiiEEENS1_10collective13CollectiveMmaINS1_34MainloopSm90TmaGmmaWarpSpecializedILi4ENS5_IJNS4_1CILi1EEENSA_ILi4EEESB_EEENS1_35KernelTmaWarpSpecializedCooperativeEEENS5_IJNSA_ILi128EEENSA_ILi256EEENSA_ILi32EEEEEENS_10tfloat32_tENS5_IJlSB_lEEESK_SL_NS4_8TiledMMAINS4_8MMA_AtomIJNS4_4SM904GMMA30MMA_64x256x8_F32TF32TF32_SS_TNILNSP_7ScaleInE1ELSR_1EEEEEENS4_6LayoutINS5_IJNSA_ILi2EEESB_SB_EEENS5_IJSB_NSA_ILi0EEESX_EEEEENS5_IJNS4_10UnderscoreES10_S10_EEEEENS4_23SM90_TMA_LOAD_MULTICASTENS4_14ComposedLayoutINS4_7SwizzleILi3ELi4ELi3EEENS4_18smem_ptr_flag_bitsILi32EEENSU_INS5_IJNSA_ILi8EEESI_EEENS5_IJSI_SB_EEEEEEEvNS4_8identityENS4_13SM90_TMA_LOADES1D_vS1E_EENS_8epilogue10collective6detail29Sm90TmaWarpSpecializedAdapterINS1I_15DefaultEpilogueISK_SL_SL_NS1H_6thread17LinearCombinationISK_Li1EffLNS1M_9ScaleType4KindE0ELNS_15FloatRoundStyleE2ESK_EENS1_15EpilogueDefaultEEEEEvvEEEEvNT_6ParamsE --------------------------
	.section	.nv.constant0._ZN7cutlass13device_kernelINS_4gemm6kernel13GemmUniversalIN4cute5tupleIJiiiiEEENS1_10collective13CollectiveMmaINS1_34MainloopSm90TmaGmmaWarpSpecializedILi4ENS5_IJNS4_1CILi1EEENSA_ILi4EEESB_EEENS1_35KernelTmaWarpSpecializedCooperativeEEENS5_IJNSA_ILi128EEENSA_ILi256EEENSA_ILi32EEEEEENS_10tfloat32_tENS5_IJlSB_lEEESK_SL_NS4_8TiledMMAINS4_8MMA_AtomIJNS4_4SM904GMMA30MMA_64x256x8_F32TF32TF32_SS_TNILNSP_7ScaleInE1ELSR_1EEEEEENS4_6LayoutINS5_IJNSA_ILi2EEESB_SB_EEENS5_IJSB_NSA_ILi0EEESX_EEEEENS5_IJNS4_10UnderscoreES10_S10_EEEEENS4_23SM90_TMA_LOAD_MULTICASTENS4_14ComposedLayoutINS4_7SwizzleILi3ELi4ELi3EEENS4_18smem_ptr_flag_bitsILi32EEENSU_INS5_IJNSA_ILi8EEESI_EEENS5_IJSI_SB_EEEEEEEvNS4_8identityENS4_13SM90_TMA_LOADES1D_vS1E_EENS_8epilogue10collective6detail29Sm90TmaWarpSpecializedAdapterINS1I_15DefaultEpilogueISK_SL_SL_NS1H_6thread17LinearCombinationISK_Li1EffLNS1M_9ScaleType4KindE0ELNS_15FloatRoundStyleE2ESK_EENS1_15EpilogueDefaultEEEEEvvEEEEvNT_6ParamsE,"a",@progbits
	.sectionflags	@""
	.align	4
.nv.constant0._ZN7cutlass13device_kernelINS_4gemm6kernel13GemmUniversalIN4cute5tupleIJiiiiEEENS1_10collective13CollectiveMmaINS1_34MainloopSm90TmaGmmaWarpSpecializedILi4ENS5_IJNS4_1CILi1EEENSA_ILi4EEESB_EEENS1_35KernelTmaWarpSpecializedCooperativeEEENS5_IJNSA_ILi128EEENSA_ILi256EEENSA_ILi32EEEEEENS_10tfloat32_tENS5_IJlSB_lEEESK_SL_NS4_8TiledMMAINS4_8MMA_AtomIJNS4_4SM904GMMA30MMA_64x256x8_F32TF32TF32_SS_TNILNSP_7ScaleInE1ELSR_1EEEEEENS4_6LayoutINS5_IJNSA_ILi2EEESB_SB_EEENS5_IJSB_NSA_ILi0EEESX_EEEEENS5_IJNS4_10UnderscoreES10_S10_EEEEENS4_23SM90_TMA_LOAD_MULTICASTENS4_14ComposedLayoutINS4_7SwizzleILi3ELi4ELi3EEENS4_18smem_ptr_flag_bitsILi32EEENSU_INS5_IJNSA_ILi8EEESI_EEENS5_IJSI_SB_EEEEEEEvNS4_8identityENS4_13SM90_TMA_LOADES1D_vS1E_EENS_8epilogue10collective6detail29Sm90TmaWarpSpecializedAdapterINS1I_15DefaultEpilogueISK_SL_SL_NS1H_6thread17LinearCombinationISK_Li1EffLNS1M_9ScaleType4KindE0ELNS_15FloatRoundStyleE2ESK_EENS1_15EpilogueDefaultEEEEEvvEEEEvNT_6ParamsE:
	.zero		1664


//--------------------- SYMBOLS --------------------------

	.type		.nv.reservedSmem.offset0,@object
	.size		.nv.reservedSmem.offset0,0x4
	.type		__assertfail,@function
